def gluon_wgmma(
    a_ptr,
    b_ptr,
    c_ptr,
    M,
    N,
    K,
    stride_am,
    stride_bk,
    stride_cm,
    BLOCK_M: gl.constexpr,
    BLOCK_N: gl.constexpr,
    BLOCK_K: gl.constexpr,
    DTYPE: gl.constexpr,
    A_LAYOUT: gl.constexpr,
    B_LAYOUT: gl.constexpr,
    C_LAYOUT: gl.constexpr,
    B_SHAPE: gl.constexpr,
    TRANS_B: gl.constexpr,
    NUM_BUFFERS: gl.constexpr,
    NUM_WARPS: gl.constexpr,
):
    a_desc = tma.make_tensor_descriptor(
        a_ptr, [M, K], [stride_am, 1], [BLOCK_M, BLOCK_K], A_LAYOUT
    )
    b_desc = tma.make_tensor_descriptor(
        b_ptr,
        [N, K] if TRANS_B else [K, N],
        [stride_bk, 1],
        B_SHAPE,
        B_LAYOUT,
    )
    c_desc = tma.make_tensor_descriptor(
        c_ptr, [M, N], [stride_cm, 1], [BLOCK_M, BLOCK_N], C_LAYOUT
    )

    a_bufs = gl.allocate_shared_memory(
        DTYPE, [NUM_BUFFERS, BLOCK_M, BLOCK_K], A_LAYOUT
    )
    b_bufs = gl.allocate_shared_memory(DTYPE, [NUM_BUFFERS] + B_SHAPE, B_LAYOUT)

    pid_m = gl.program_id(0)
    pid_n = gl.program_id(1)
    off_m = pid_m * BLOCK_M
    off_n = pid_n * BLOCK_N

    mma_layout: gl.constexpr = pick_wgmma_layout(DTYPE, BLOCK_M, BLOCK_N, NUM_WARPS)
    acc = warpgroup_mma_init(
        gl.zeros((BLOCK_M, BLOCK_N), dtype=gl.float32, layout=mma_layout)
    )

    bars = gl.allocate_shared_memory(
        gl.int64, [NUM_BUFFERS, 1], mbarrier.MBarrierLayout()
    )
    for i in gl.static_range(NUM_BUFFERS):
        mbarrier.init(bars.index(i), count=1)
    idx = 0
    phase = 0

    for k in range(0, K, BLOCK_K):
        a = a_bufs.index(idx)
        b = b_bufs.index(idx)
        bar = bars.index(idx)
        mbarrier.expect(bar, a_desc.block_type.nbytes + b_desc.block_type.nbytes)
        tma.async_copy_global_to_shared(a_desc, [off_m, k], bar, a)
        tma.async_copy_global_to_shared(
            b_desc, [off_n, k] if TRANS_B else [k, off_n], bar, b
        )
        mbarrier.wait(bar, phase=phase)

        if TRANS_B:
            b = b.permute((1, 0))
        acc = warpgroup_mma_wait(num_outstanding=0, deps=(acc,))
        acc = warpgroup_mma(a, b, acc, is_async=True)

        idx += 1
        if idx == NUM_BUFFERS:
            idx = 0
            phase ^= 1

    acc = warpgroup_mma_wait(num_outstanding=0, deps=(acc,))
    for i in gl.static_range(NUM_BUFFERS):
        mbarrier.invalidate(bars.index(i))

    c_smem = gl.allocate_shared_memory(DTYPE, [BLOCK_M, BLOCK_N], C_LAYOUT)
    c_smem.store(acc.to(DTYPE))
    fence_async_shared()
    tma.async_copy_shared_to_global(c_desc, [off_m, off_n], c_smem)
    tma.store_wait(pendings=0)

# config = {"BLOCK_K": 32, "BLOCK_M": 64, "BLOCK_N": 256, "arch": "sm_90", "dtype": "fp16", "num_buffers": 4, "num_warps": 8, "trans_b": 1}
# arch = sm_90


// ===== COMPILED SASS (sm_90a) =====

	.target	sm_90a

	.elftype	@"ET_EXEC"


//--------------------- .note.nv.tkinfo           --------------------------
	.section	.note.nv.tkinfo,"",@"SHT_NOTE"
	.sectionflags	@"SHF_NOTE_NV_TKINFO"
	.tkinfo
        /*0018*/ 	.word	0x00000002
        /*0030*/ 	.string	""
        /*0030*/ 	.string	"ptxas"
        /*0030*/ 	.string	"Cuda compilation tools, release 13.0, V13.0.88"
        /*0030*/ 	.string	"Build cuda_13.0.r13.0/compiler.36424714_0"
        /*0030*/ 	.string	"-v  -suppress-debug-info  -lineinfo  -arch sm_90a "



//--------------------- .note.nv.cuinfo           --------------------------
	.section	.note.nv.cuinfo,"",@"SHT_NOTE"
	.sectionflags	@"SHF_NOTE_NV_CUINFO"
        /*0018*/ 	.short	0x0002
        /*001a*/ 	.short	0x005a
        /*001c*/ 	.short	0x0082
	.zero		2


//--------------------- .nv.info                  --------------------------
	.section	.nv.info,"",@"SHT_CUDA_INFO"
	.align	4


	//----- nvinfo : EIATTR_REGCOUNT
	.align		4
        /*0000*/ 	.byte	0x04, 0x2f
        /*0002*/ 	.short	(.L_1 - .L_0)
	.align		4
.L_0:
        /*0004*/ 	.word	index@(gluon_wgmma)
        /*0008*/ 	.word	0x0000005a


	//----- nvinfo : EIATTR_FRAME_SIZE
	.align		4
.L_1:
        /*000c*/ 	.byte	0x04, 0x11
        /*000e*/ 	.short	(.L_3 - .L_2)
	.align		4
.L_2:
        /*0010*/ 	.word	index@(gluon_wgmma)
        /*0014*/ 	.word	0x00000000


	//----- nvinfo : EIATTR_MIN_STACK_SIZE
	.align		4
.L_3:
        /*0018*/ 	.byte	0x04, 0x12
        /*001a*/ 	.short	(.L_5 - .L_4)
	.align		4
.L_4:
        /*001c*/ 	.word	index@(gluon_wgmma)
        /*0020*/ 	.word	0x00000000
.L_5:


//--------------------- .nv.compat                --------------------------
	.section	.nv.compat,"",@"SHT_CUDA_COMPAT_INFO"
	.align	4
        /*0000*/ 	.byte	0x02, 0x09, 0x01, 0x00, 0x02, 0x02, 0x04, 0x00, 0x02, 0x05, 0x05, 0x00, 0x03, 0x07, 0x01, 0x01
        /*0010*/ 	.byte	0x02, 0x03, 0x03, 0x00, 0x02, 0x06, 0x01, 0x00, 0x04, 0x0b, 0x08, 0x00, 0x00, 0x00, 0x00, 0x00
        /*0020*/ 	.byte	0x00, 0x00, 0x00, 0x00


//--------------------- .nv.info.gluon_wgmma      --------------------------
	.section	.nv.info.gluon_wgmma,"",@"SHT_CUDA_INFO"
	.sectionflags	@""
	.align	4


	//----- nvinfo : EIATTR_CUDA_API_VERSION
	.align		4
        /*0000*/ 	.byte	0x04, 0x37
        /*0002*/ 	.short	(.L_7 - .L_6)
.L_6:
        /*0004*/ 	.word	0x00000082


	//----- nvinfo : EIATTR_KPARAM_INFO
	.align		4
.L_7:
        /*0008*/ 	.byte	0x04, 0x17
        /*000a*/ 	.short	(.L_9 - .L_8)
.L_8:
        /*000c*/ 	.word	0x00000000
        /*0010*/ 	.short	0x000a
        /*0012*/ 	.short	0x0048
        /*0014*/ 	.byte	0x00, 0xf4, 0x21, 0x00


	//----- nvinfo : EIATTR_KPARAM_INFO
	.align		4
.L_9:
        /*0018*/ 	.byte	0x04, 0x17
        /*001a*/ 	.short	(.L_11 - .L_10)
.L_10:
        /*001c*/ 	.word	0x00000000
        /*0020*/ 	.short	0x0009
        /*0022*/ 	.short	0x0040
        /*0024*/ 	.byte	0x00, 0xf4, 0x21, 0x00


	//----- nvinfo : EIATTR_KPARAM_INFO
	.align		4
.L_11:
        /*0028*/ 	.byte	0x04, 0x17
        /*002a*/ 	.short	(.L_13 - .L_12)
.L_12:
        /*002c*/ 	.word	0x00000000
        /*0030*/ 	.short	0x0008
        /*0032*/ 	.short	0x0038
        /*0034*/ 	.byte	0x00, 0xf0, 0x21, 0x00


	//----- nvinfo : EIATTR_KPARAM_INFO
	.align		4
.L_13:
        /*0038*/ 	.byte	0x04, 0x17
        /*003a*/ 	.short	(.L_15 - .L_14)
.L_14:
        /*003c*/ 	.word	0x00000000
        /*0040*/ 	.short	0x0007
        /*0042*/ 	.short	0x0030
        /*0044*/ 	.byte	0x00, 0xf0, 0x21, 0x00


	//----- nvinfo : EIATTR_KPARAM_INFO
	.align		4
.L_15:
        /*0048*/ 	.byte	0x04, 0x17
        /*004a*/ 	.short	(.L_17 - .L_16)
.L_16:
        /*004c*/ 	.word	0x00000000
        /*0050*/ 	.short	0x0006
        /*0052*/ 	.short	0x0028
        /*0054*/ 	.byte	0x00, 0xf0, 0x21, 0x00


	//----- nvinfo : EIATTR_KPARAM_INFO
	.align		4
.L_17:
        /*0058*/ 	.byte	0x04, 0x17
        /*005a*/ 	.short	(.L_19 - .L_18)
.L_18:
        /*005c*/ 	.word	0x00000000
        /*0060*/ 	.short	0x0005
        /*0062*/ 	.short	0x0020
        /*0064*/ 	.byte	0x00, 0xf0, 0x11, 0x00


	//----- nvinfo : EIATTR_KPARAM_INFO
	.align		4
.L_19:
        /*0068*/ 	.byte	0x04, 0x17
        /*006a*/ 	.short	(.L_21 - .L_20)
.L_20:
        /*006c*/ 	.word	0x00000000
        /*0070*/ 	.short	0x0004
        /*0072*/ 	.short	0x001c
        /*0074*/ 	.byte	0x00, 0xf0, 0x11, 0x00


	//----- nvinfo : EIATTR_KPARAM_INFO
	.align		4
.L_21:
        /*0078*/ 	.byte	0x04, 0x17
        /*007a*/ 	.short	(.L_23 - .L_22)
.L_22:
        /*007c*/ 	.word	0x00000000
        /*0080*/ 	.short	0x0003
        /*0082*/ 	.short	0x0018
        /*0084*/ 	.byte	0x00, 0xf0, 0x11, 0x00


	//----- nvinfo : EIATTR_KPARAM_INFO
	.align		4
.L_23:
        /*0088*/ 	.byte	0x04, 0x17
        /*008a*/ 	.short	(.L_25 - .L_24)
.L_24:
        /*008c*/ 	.word	0x00000000
        /*0090*/ 	.short	0x0002
        /*0092*/ 	.short	0x0010
        /*0094*/ 	.byte	0x00, 0xf4, 0x21, 0x00


	//----- nvinfo : EIATTR_KPARAM_INFO
	.align		4
.L_25:
        /*0098*/ 	.byte	0x04, 0x17
        /*009a*/ 	.short	(.L_27 - .L_26)
.L_26:
        /*009c*/ 	.word	0x00000000
        /*00a0*/ 	.short	0x0001
        /*00a2*/ 	.short	0x0008
        /*00a4*/ 	.byte	0x00, 0xf4, 0x21, 0x00


	//----- nvinfo : EIATTR_KPARAM_INFO
	.align		4
.L_27:
        /*00a8*/ 	.byte	0x04, 0x17
        /*00aa*/ 	.short	(.L_29 - .L_28)
.L_28:
        /*00ac*/ 	.word	0x00000000
        /*00b0*/ 	.short	0x0000
        /*00b2*/ 	.short	0x0000
        /*00b4*/ 	.byte	0x00, 0xf4, 0x21, 0x00


	//----- nvinfo : EIATTR_SPARSE_MMA_MASK
	.align		4
.L_29:
        /*00b8*/ 	.byte	0x03, 0x50
        /*00ba*/ 	.short	0x0000


	//----- nvinfo : EIATTR_MAXREG_COUNT
	.align		4
        /*00bc*/ 	.byte	0x03, 0x1b
        /*00be*/ 	.short	0x00ff


	//----- nvinfo : EIATTR_NUM_BARRIERS
	.align		4
        /*00c0*/ 	.byte	0x02, 0x4c
        /*00c2*/ 	.byte	0x01
	.zero		1


	//----- nvinfo : EIATTR_MERCURY_ISA_VERSION
	.align		4
        /*00c4*/ 	.byte	0x03, 0x5f
        /*00c6*/ 	.short	0x0101


	//----- nvinfo : EIATTR_INT_WARP_WIDE_INSTR_OFFSETS
	.align		4
        /*00c8*/ 	.byte	0x04, 0x31
        /*00ca*/ 	.short	(.L_31 - .L_30)


	//   ....[0]....
.L_30:
        /*00cc*/ 	.word	0x00001320


	//   ....[1]....
        /*00d0*/ 	.word	0x00001340


	//   ....[2]....
        /*00d4*/ 	.word	0x00001350


	//   ....[3]....
        /*00d8*/ 	.word	0x00001360


	//   ....[4]....
        /*00dc*/ 	.word	0x00001470


	//   ....[5]....
        /*00e0*/ 	.word	0x00001980


	//   ....[6]....
        /*00e4*/ 	.word	0x00001990


	//   ....[7]....
        /*00e8*/ 	.word	0x00001a00


	//   ....[8]....
        /*00ec*/ 	.word	0x00001a10


	//   ....[9]....
        /*00f0*/ 	.word	0x000020a0


	//   ....[10]....
        /*00f4*/ 	.word	0x000020b0


	//----- nvinfo : EIATTR_COOP_GROUP_MASK_REGIDS
	.align		4
.L_31:
        /*00f8*/ 	.byte	0x04, 0x29
        /*00fa*/ 	.short	(.L_33 - .L_32)


	//   ....[0]....
.L_32:
        /*00fc*/ 	.word	0xffffffff


	//   ....[1]....
        /*0100*/ 	.word	0xffffffff


	//   ....[2]....
        /*0104*/ 	.word	0xffffffff


	//----- nvinfo : EIATTR_COOP_GROUP_INSTR_OFFSETS
	.align		4
.L_33:
        /*0108*/ 	.byte	0x04, 0x28
        /*010a*/ 	.short	(.L_35 - .L_34)


	//   ....[0]....
.L_34:
        /*010c*/ 	.word	0x00000150


	//   ....[1]....
        /*0110*/ 	.word	0x00000700


	//   ....[2]....
        /*0114*/ 	.word	0x00000cf0


	//----- nvinfo : EIATTR_MBARRIER_INSTR_OFFSETS
	.align		4
.L_35:
        /*0118*/ 	.byte	0x04, 0x39
        /*011a*/ 	.short	(.L_37 - .L_36)


	//   ....[0]....
.L_36:
        /*011c*/ 	.word	0x000014d0
        /*0120*/ 	.word	0x000000ff
        /*0124*/ 	.word	0x00014000
        /*0128*/ 	.short	0x0100
        /*012a*/ 	.byte	0x14
	.zero		1


	//   ....[1]....
        /*012c*/ 	.word	0x00001640
        /*0130*/ 	.word	0x000000ff
        /*0134*/ 	.word	0x00014008
        /*0138*/ 	.short	0x0100
        /*013a*/ 	.byte	0x14
	.zero		1


	//   ....[2]....
        /*013c*/ 	.word	0x00001670
        /*0140*/ 	.word	0x000000ff
        /*0144*/ 	.word	0x00014010
        /*0148*/ 	.short	0x0100
        /*014a*/ 	.byte	0x14
	.zero		1


	//   ....[3]....
        /*014c*/ 	.word	0x00001690
        /*0150*/ 	.word	0x000000ff
        /*0154*/ 	.word	0x00014018
        /*0158*/ 	.short	0x0100
        /*015a*/ 	.byte	0x14
	.zero		1


	//   ....[4]....
        /*015c*/ 	.word	0x00001ac0
        /*0160*/ 	.word	0x000000ff
        /*0164*/ 	.word	0x00014000
        /*0168*/ 	.short	0x010a
        /*016a*/ 	.byte	0x12
	.zero		1


	//   ....[5]....
        /*016c*/ 	.word	0x00001e00
        /*0170*/ 	.word	0x000000ff
        /*0174*/ 	.word	0x00014000
        /*0178*/ 	.short	0x0108
        /*017a*/ 	.byte	0x14
	.zero		1


	//   ....[6]....
        /*017c*/ 	.word	0x00001f20
        /*0180*/ 	.word	0x000000ff
        /*0184*/ 	.word	0x00014008
        /*0188*/ 	.short	0x0108
        /*018a*/ 	.byte	0x14
	.zero		1


	//   ....[7]....
        /*018c*/ 	.word	0x00002000
        /*0190*/ 	.word	0x000000ff
        /*0194*/ 	.word	0x00014010
        /*0198*/ 	.short	0x0108
        /*019a*/ 	.byte	0x14
	.zero		1


	//   ....[8]....
        /*019c*/ 	.word	0x00002080
        /*01a0*/ 	.word	0x000000ff
        /*01a4*/ 	.word	0x00014018
        /*01a8*/ 	.short	0x0108
        /*01aa*/ 	.byte	0x14
	.zero		1


	//   ....[9]....
        /*01ac*/ 	.word	0x000021d0
        /*01b0*/ 	.word	0x000000ff
        /*01b4*/ 	.word	0x00014000
        /*01b8*/ 	.short	0x010a
        /*01ba*/ 	.byte	0x12
	.zero		1


	//----- nvinfo : EIATTR_NUM_MBARRIERS
	.align		4
.L_37:
        /*01bc*/ 	.byte	0x03, 0x38
        /*01be*/ 	.short	0x0004


	//----- nvinfo : EIATTR_EXIT_INSTR_OFFSETS
	.align		4
        /*01c0*/ 	.byte	0x04, 0x1c
        /*01c2*/ 	.short	(.L_39 - .L_38)


	//   ....[0]....
.L_38:
        /*01c4*/ 	.word	0x000021c0


	//----- nvinfo : EIATTR_REQNTID
	.align		4
.L_39:
        /*01c8*/ 	.byte	0x04, 0x10
        /*01ca*/ 	.short	(.L_41 - .L_40)
.L_40:
        /*01cc*/ 	.word	0x00000100
        /*01d0*/ 	.word	0x00000001
        /*01d4*/ 	.word	0x00000001


	//----- nvinfo : EIATTR_CRS_STACK_SIZE
	.align		4
.L_41:
        /*01d8*/ 	.byte	0x04, 0x1e
        /*01da*/ 	.short	(.L_43 - .L_42)
.L_42:
        /*01dc*/ 	.word	0x00000000


	//----- nvinfo : EIATTR_CBANK_PARAM_SIZE
	.align		4
.L_43:
        /*01e0*/ 	.byte	0x03, 0x19
        /*01e2*/ 	.short	0x0050


	//----- nvinfo : EIATTR_PARAM_CBANK
	.align		4
        /*01e4*/ 	.byte	0x04, 0x0a
        /*01e6*/ 	.short	(.L_45 - .L_44)
	.align		4
.L_44:
        /*01e8*/ 	.word	index@(.nv.constant0.gluon_wgmma)
        /*01ec*/ 	.short	0x0210
        /*01ee*/ 	.short	0x0050


	//----- nvinfo : EIATTR_SW_WAR
	.align		4
.L_45:
        /*01f0*/ 	.byte	0x04, 0x36
        /*01f2*/ 	.short	(.L_47 - .L_46)
.L_46:
        /*01f4*/ 	.word	0x00000008
.L_47:


//--------------------- .nv.callgraph             --------------------------
	.section	.nv.callgraph,"",@"SHT_CUDA_CALLGRAPH"
	.align	4
	.sectionentsize	8
	.align		4
        /*0000*/ 	.word	0x00000000
	.align		4
        /*0004*/ 	.word	0xffffffff
	.align		4
        /*0008*/ 	.word	0x00000000
	.align		4
        /*000c*/ 	.word	0xfffffffe
	.align		4
        /*0010*/ 	.word	0x00000000
	.align		4
        /*0014*/ 	.word	0xfffffffd
	.align		4
        /*0018*/ 	.word	0x00000000
	.align		4
        /*001c*/ 	.word	0xfffffffc


//--------------------- .text.gluon_wgmma         --------------------------
	.section	.text.gluon_wgmma,"ax",@progbits
	.align	128
        .global         gluon_wgmma
        .type           gluon_wgmma,@function
        .size           gluon_wgmma,(.L_x_52 - gluon_wgmma)
        .other          gluon_wgmma,@"STO_CUDA_ENTRY STV_DEFAULT"
gluon_wgmma:
.text.gluon_wgmma:
[----:B------:R-:W-:Y:S01]  /*0000*/  LDC R1, c[0x0][0x28] ;  /* 0x00000a00ff017b82 */ /* 0x000fe20000000800 */
[----:B------:R-:W1:Y:S07]  /*0010*/  S2R R0, SR_TID.X ;  /* 0x0000000000007919 */ /* 0x000e6e0000002100 */
[----:B------:R-:W2:Y:S01]  /*0020*/  S2UR UR4, SR_CgaCtaId ;  /* 0x00000000000479c3 */ /* 0x000ea20000008800 */
[----:B------:R-:W-:Y:S01]  /*0030*/  UMOV UR20, 0x400 ;  /* 0x0000040000147882 */ /* 0x000fe20000000000 */
[----:B------:R-:W-:Y:S01]  /*0040*/  ULDC UR6, c[0x0][0xc] ;  /* 0x0000030000067ab9 */ /* 0x000fe20000000800 */
[----:B------:R-:W-:Y:S01]  /*0050*/  ULDC.64 UR26, c[0x0][0x250] ;  /* 0x00009400001a7ab9 */ /* 0x000fe20000000a00 */
[----:B------:R-:W-:Y:S04]  /*0060*/  BSSY B0, `(.L_x_0) ;  /* 0x000001f000007945 */ /* 0x000fe80003800000 */
[----:B------:R-:W3:Y:S08]  /*0070*/  LDC R4, c[0x0][0x228] ;  /* 0x00008a00ff047b82 */ /* 0x000ef00000000800 */
[----:B------:R-:W4:Y:S08]  /*0080*/  LDC R13, c[0x0][0x230] ;  /* 0x00008c00ff0d7b82 */ /* 0x000f300000000800 */
[----:B------:R-:W-:Y:S01]  /*0090*/  S2UR UR28, SR_CTAID.Y ;  /* 0x00000000001c79c3 */ /* 0x000fe20000002600 */
[----:B--2---:R-:W-:-:S03]  /*00a0*/  ULEA UR20, UR4, UR20, 0x18 ;  /* 0x0000001404147291 */ /* 0x004fc6000f8ec03f */
[----:B------:R-:W-:Y:S01]  /*00b0*/  ULDC UR4, c[0x0][0x10] ;  /* 0x0000040000047ab9 */ /* 0x000fe20000000800 */
[----:B-1----:R-:W-:-:S03]  /*00c0*/  LOP3.LUT R6, R0, 0xff, RZ, 0xc0, !PT ;  /* 0x000000ff00067812 */ /* 0x002fc600078ec0ff */
[----:B------:R-:W1:Y:S01]  /*00d0*/  S2UR UR5, SR_CTAID.Z ;  /* 0x00000000000579c3 */ /* 0x000e620000002700 */
[----:B---3--:R-:W-:Y:S01]  /*00e0*/  VIADD R4, R4, 0xffffffff ;  /* 0xffffffff04047836 */ /* 0x008fe20000000000 */
[C---:B------:R-:W-:Y:S02]  /*00f0*/  ISETP.GE.U32.AND P0, PT, R6.reuse, 0x20, PT ;  /* 0x000000200600780c */ /* 0x040fe40003f06070 */
[C---:B------:R-:W-:Y:S02]  /*0100*/  ISETP.NE.U32.AND P2, PT, R6.reuse, RZ, PT ;  /* 0x000000ff0600720c */ /* 0x040fe40003f45070 */
[----:B------:R-:W-:Y:S02]  /*0110*/  LEA R12, R6, UR20, 0x2 ;  /* 0x00000014060c7c11 */ /* 0x000fe4000f8e10ff */
[----:B------:R-:W2:Y:S01]  /*0120*/  S2UR UR29, SR_CTAID.X ;  /* 0x00000000001d79c3 */ /* 0x000ea20000002500 */
[----:B----4-:R-:W-:-:S06]  /*0130*/  VIADD R9, R13, 0xffffffff ;  /* 0xffffffff0d097836 */ /* 0x010fcc0000000000 */
[----:B------:R3:W-:Y:S01]  /*0140*/  @!P0 STS [R12], RZ ;  /* 0x000000ff0c008388 */ /* 0x0007e20000000800 */
[----:B------:R-:W-:-:S03]  /*0150*/  NOP ;  /* 0x0000000000007918 */ /* 0x000fc60000000000 */
[----:B------:R3:W-:Y:S01]  /*0160*/  @!P2 STS [UR20+0x24], R4 ;  /* 0x00002404ff00a988 */ /* 0x0007e20008000814 */
[----:B-1----:R-:W-:-:S03]  /*0170*/  UIMAD UR4, UR5, UR4, UR28 ;  /* 0x00000004050472a4 */ /* 0x002fc6000f8e021c */
[----:B------:R3:W-:Y:S01]  /*0180*/  @!P2 STS [UR20+0x20], R9 ;  /* 0x00002009ff00a988 */ /* 0x0007e20008000814 */
[----:B--2---:R-:W-:-:S04]  /*0190*/  UIMAD UR4, UR4, UR6, UR29 ;  /* 0x00000006040472a4 */ /* 0x004fc8000f8e021d */
[----:B------:R-:W-:-:S03]  /*01a0*/  UIMAD UR5, UR4, 0x180, URZ ;  /* 0x00000180040578a4 */ /* 0x000fc6000f8e023f */
[----:B------:R-:W-:Y:S01]  /*01b0*/  UMOV UR4, URZ ;  /* 0x0000003f00047c82 */ /* 0x000fe20008000000 */
[----:B------:R-:W-:-:S04]  /*01c0*/  UIADD3 UR22, UP0, UR5, UR26, URZ ;  /* 0x0000001a05167290 */ /* 0x000fc8000ff1e03f */
[----:B------:R-:W-:Y:S01]  /*01d0*/  ULEA.HI.X.SX32 UR23, UR5, UR27, 0x1, UP0 ;  /* 0x0000001b05177291 */ /* 0x000fe200080f0e3f */
[----:B---3--:R-:W-:Y:S11]  /*01e0*/  @P2 BRA `(.L_x_1) ;  /* 0x0000000000182947 */ /* 0x008ff60003800000 */
[----:B------:R-:W1:Y:S01]  /*01f0*/  LDS R2, [UR20+0x8] ;  /* 0x00000814ff027984 */ /* 0x000e620008000800 */
[----:B------:R-:W2:Y:S01]  /*0200*/  LDC.64 R10, c[0x0][0x210] ;  /* 0x00008400ff0a7b82 */ /* 0x000ea20000000a00 */
[----:B------:R-:W-:Y:S02]  /*0210*/  IMAD.MOV.U32 R3, RZ, RZ, 0x70 ;  /* 0x00000070ff037424 */ /* 0x000fe400078e00ff */
[----:B--2---:R2:W-:Y:S03]  /*0220*/  STS.64 [UR20], R10 ;  /* 0x0000000aff007988 */ /* 0x0045e60008000a14 */
[----:B-1----:R-:W-:-:S05]  /*0230*/  LOP3.LUT R2, R2, 0x10, R3, 0xd8, !PT ;  /* 0x0000001002027812 */ /* 0x002fca00078ed803 */
[----:B------:R2:W-:Y:S02]  /*0240*/  STS [UR20+0x8], R2 ;  /* 0x00000802ff007988 */ /* 0x0005e40008000814 */
.L_x_1:
[----:B------:R-:W-:Y:S05]  /*0250*/  BSYNC B0 ;  /* 0x0000000000007941 */ /* 0x000fea0003800000 */
.L_x_0:
[----:B------:R-:W-:Y:S04]  /*0260*/  BSSY B0, `(.L_x_2) ;  /* 0x000000a000007945 */ /* 0x000fe80003800000 */
[----:B------:R-:W-:Y:S05]  /*0270*/  @P2 BRA `(.L_x_3) ;  /* 0x0000000000202947 */ /* 0x000fea0003800000 */
[----:B--2---:R-:W1:Y:S01]  /*0280*/  LDS R2, [UR20+0x34] ;  /* 0x00003414ff027984 */ /* 0x004e620008000800 */
[----:B------:R-:W-:Y:S02]  /*0290*/  IMAD.MOV.U32 R3, RZ, RZ, 0x1f000000 ;  /* 0x1f000000ff037424 */ /* 0x000fe400078e00ff */
[----:B------:R-:W-:Y:S01]  /*02a0*/  @!P2 IMAD.MOV.U32 R5, RZ, RZ, 0x3f ;  /* 0x0000003fff05a424 */ /* 0x000fe200078e00ff */
[----:B------:R-:W2:Y:S02]  /*02b0*/  @!P2 LDS R8, [UR20+0x38] ;  /* 0x00003814ff08a984 */ /* 0x000ea40008000800 */
[----:B-1----:R-:W-:Y:S02]  /*02c0*/  LOP3.LUT R2, R2, 0xff000000, R3, 0xb8, !PT ;  /* 0xff00000002027812 */ /* 0x002fe400078eb803 */
[----:B--2---:R-:W-:-:S03]  /*02d0*/  @!P2 LOP3.LUT R3, R8, 0xff, R5, 0xb8, !PT ;  /* 0x000000ff0803a812 */ /* 0x004fc600078eb805 */
[----:B------:R1:W-:Y:S04]  /*02e0*/  STS [UR20+0x34], R2 ;  /* 0x00003402ff007988 */ /* 0x0003e80008000814 */
[----:B------:R1:W-:Y:S02]  /*02f0*/  @!P2 STS [UR20+0x38], R3 ;  /* 0x00003803ff00a988 */ /* 0x0003e40008000814 */
.L_x_3:
[----:B------:R-:W-:Y:S05]  /*0300*/  BSYNC B0 ;  /* 0x0000000000007941 */ /* 0x000fea0003800000 */
.L_x_2:
[----:B------:R-:W-:Y:S04]  /*0310*/  BSSY B0, `(.L_x_4) ;  /* 0x000000e000007945 */ /* 0x000fe80003800000 */
[----:B------:R-:W-:Y:S05]  /*0320*/  @P2 BRA `(.L_x_5) ;  /* 0x0000000000302947 */ /* 0x000fea0003800000 */
[----:B-1----:R-:W1:Y:S01]  /*0330*/  LDS R3, [UR20+0x34] ;  /* 0x00003414ff037984 */ /* 0x002e620008000800 */
[----:B--2---:R-:W2:Y:S03]  /*0340*/  LDC.64 R10, c[0x0][0x238] ;  /* 0x00008e00ff0a7b82 */ /* 0x004ea60000000a00 */
[----:B------:R-:W3:Y:S01]  /*0350*/  LDS R2, [UR20+0x1c] ;  /* 0x00001c14ff027984 */ /* 0x000ee20008000800 */
[C---:B--2---:R-:W-:Y:S01]  /*0360*/  SHF.L.U64.HI R8, R10.reuse, 0x1, R11 ;  /* 0x000000010a087819 */ /* 0x044fe2000001020b */
[----:B------:R-:W-:-:S03]  /*0370*/  IMAD.SHL.U32 R5, R10, 0x2, RZ ;  /* 0x000000020a057824 */ /* 0x000fc600078e00ff */
[--C-:B------:R-:W-:Y:S02]  /*0380*/  SHF.R.U32.HI R7, RZ, 0x4, R8.reuse ;  /* 0x00000004ff077819 */ /* 0x100fe40000011608 */
[----:B------:R-:W-:-:S05]  /*0390*/  SHF.R.U64 R5, R5, 0x4, R8 ;  /* 0x0000000405057819 */ /* 0x000fca0000001208 */
[----:B------:R4:W-:Y:S01]  /*03a0*/  STS [UR20+0xc], R5 ;  /* 0x00000c05ff007988 */ /* 0x0009e20008000814 */
[----:B-1----:R-:W-:Y:S02]  /*03b0*/  LOP3.LUT R3, R3, 0x7, RZ, 0xb8, !PT ;  /* 0x0000000703037812 */ /* 0x002fe400078eb8ff */
[----:B---3--:R-:W-:-:S03]  /*03c0*/  LOP3.LUT R2, R2, 0xf, R7, 0xb8, !PT ;  /* 0x0000000f02027812 */ /* 0x008fc600078eb807 */
[----:B------:R4:W-:Y:S04]  /*03d0*/  STS [UR20+0x34], R3 ;  /* 0x00003403ff007988 */ /* 0x0009e80008000814 */
[----:B------:R4:W-:Y:S02]  /*03e0*/  STS [UR20+0x1c], R2 ;  /* 0x00001c02ff007988 */ /* 0x0009e40008000814 */
.L_x_5:
[----:B------:R-:W-:Y:S05]  /*03f0*/  BSYNC B0 ;  /* 0x0000000000007941 */ /* 0x000fea0003800000 */
.L_x_4:
[----:B------:R-:W-:Y:S04]  /*0400*/  BSSY B1, `(.L_x_6) ;  /* 0x000001a000017945 */ /* 0x000fe80003800000 */
[----:B------:R-:W-:Y:S04]  /*0410*/  BSSY B0, `(.L_x_7) ;  /* 0x0000015000007945 */ /* 0x000fe80003800000 */
[----:B------:R-:W-:Y:S05]  /*0420*/  @P2 BRA `(.L_x_8) ;  /* 0x0000000000202947 */ /* 0x000fea0003800000 */
[----:B-12-4-:R-:W1:Y:S02]  /*0430*/  LDS R2, [UR20+0x34] ;  /* 0x00003414ff027984 */ /* 0x016e640008000800 */
[----:B-1----:R-:W-:-:S05]  /*0440*/  LOP3.LUT R2, R2, 0x38, RZ, 0xb8, !PT ;  /* 0x0000003802027812 */ /* 0x002fca00078eb8ff */
[----:B------:R1:W-:Y:S01]  /*0450*/  STS [UR20+0x34], R2 ;  /* 0x00003402ff007988 */ /* 0x0003e20008000814 */
[----:B------:R-:W-:Y:S05]  /*0460*/  @P2 BRA `(.L_x_9) ;  /* 0x0000000000202947 */ /* 0x000fea0003800000 */
[----:B-1----:R-:W1:Y:S01]  /*0470*/  LDS R2, [UR20+0x8] ;  /* 0x00000814ff027984 */ /* 0x002e620008000800 */
[----:B------:R-:W-:-:S05]  /*0480*/  IMAD.MOV.U32 R3, RZ, RZ, 0x780 ;  /* 0x00000780ff037424 */ /* 0x000fca00078e00ff */
[----:B-1----:R-:W-:-:S05]  /*0490*/  LOP3.LUT R2, R2, 0x300, R3, 0xd8, !PT ;  /* 0x0000030002027812 */ /* 0x002fca00078ed803 */
[----:B------:R3:W-:Y:S02]  /*04a0*/  STS [UR20+0x8], R2 ;  /* 0x00000802ff007988 */ /* 0x0007e40008000814 */
.L_x_8:
[----:B------:R-:W-:Y:S05]  /*04b0*/  @P2 BRA `(.L_x_10) ;  /* 0x0000000000282947 */ /* 0x000fea0003800000 */
[----:B-1234-:R-:W1:Y:S02]  /*04c0*/  LDS R2, [UR20+0x8] ;  /* 0x00000814ff027984 */ /* 0x01ee640008000800 */
[----:B-1----:R-:W-:-:S05]  /*04d0*/  LOP3.LUT R2, R2, 0x1800, RZ, 0xb8, !PT ;  /* 0x0000180002027812 */ /* 0x002fca00078eb8ff */
[----:B------:R2:W-:Y:S02]  /*04e0*/  STS [UR20+0x8], R2 ;  /* 0x00000802ff007988 */ /* 0x0005e40008000814 */
.L_x_9:
[----:B------:R-:W-:Y:S05]  /*04f0*/  @P2 BREAK B0 ;  /* 0x0000000000002942 */ /* 0x000fea0003800000 */
[----:B------:R-:W-:Y:S05]  /*0500*/  @P2 BRA `(.L_x_11) ;  /* 0x0000000000242947 */ /* 0x000fea0003800000 */
[----:B------:R-:W3:Y:S01]  /*0510*/  LDS R3, [UR20+0x8] ;  /* 0x00000814ff037984 */ /* 0x000ee20008000800 */
[----:B-12---:R-:W-:-:S05]  /*0520*/  IMAD.MOV.U32 R2, RZ, RZ, 0x6000 ;  /* 0x00006000ff027424 */ /* 0x006fca00078e00ff */
[----:B---3--:R-:W-:-:S04]  /*0530*/  LOP3.LUT R2, R3, 0x4000, R2, 0xd8, !PT ;  /* 0x0000400003027812 */ /* 0x008fc800078ed802 */
[----:B------:R-:W-:-:S05]  /*0540*/  LOP3.LUT R2, R2, 0x400000, RZ, 0xb8, !PT ;  /* 0x0040000002027812 */ /* 0x000fca00078eb8ff */
[----:B------:R5:W-:Y:S02]  /*0550*/  STS [UR20+0x8], R2 ;  /* 0x00000802ff007988 */ /* 0x000be40008000814 */
.L_x_10:
[----:B------:R-:W-:Y:S05]  /*0560*/  BSYNC B0 ;  /* 0x0000000000007941 */ /* 0x000fea0003800000 */
.L_x_7:
[----:B-12345:R-:W1:Y:S02]  /*0570*/  @!P2 LDS R2, [UR20+0x8] ;  /* 0x00000814ff02a984 */ /* 0x03ee640008000800 */
[----:B-1----:R-:W-:-:S05]  /*0580*/  @!P2 LOP3.LUT R2, R2, 0x8000, RZ, 0xb8, !PT ;  /* 0x000080000202a812 */ /* 0x002fca00078eb8ff */
[----:B------:R3:W-:Y:S02]  /*0590*/  @!P2 STS [UR20+0x8], R2 ;  /* 0x00000802ff00a988 */ /* 0x0007e40008000814 */
.L_x_11:
[----:B------:R-:W-:Y:S05]  /*05a0*/  BSYNC B1 ;  /* 0x0000000000017941 */ /* 0x000fea0003800000 */
.L_x_6:
[----:B------:R-:W-:Y:S05]  /*05b0*/  WARPSYNC.ALL ;  /* 0x0000000000007948 */ /* 0x000fea0003800000 */
[----:B------:R-:W-:Y:S05]  /*05c0*/  @P0 BRA `(.L_x_12) ;  /* 0x0000000000280947 */ /* 0x000fea0003800000 */
[----:B-123--:R-:W1:Y:S01]  /*05d0*/  S2R R2, SR_LANEID ;  /* 0x0000000000027919 */ /* 0x00ee620000000000 */
[----:B------:R-:W-:Y:S05]  /*05e0*/  WARPSYNC.ALL ;  /* 0x0000000000007948 */ /* 0x000fea0003800000 */
[----:B-1----:R-:W-:-:S05]  /*05f0*/  IMAD.SHL.U32 R5, R2, 0x4, RZ ;  /* 0x0000000402057824 */ /* 0x002fca00078e00ff */
[----:B------:R-:W1:Y:S01]  /*0600*/  LDS R7, [R5+UR20] ;  /* 0x0000001405077984 */ /* 0x000e620008000800 */
[----:B------:R-:W-:-:S05]  /*0610*/  IADD3 R2, P1, R5, UR22, RZ ;  /* 0x0000001605027c10 */ /* 0x000fca000ff3e0ff */
[----:B------:R-:W-:-:S05]  /*0620*/  IMAD.X R3, RZ, RZ, UR23, P1 ;  /* 0x00000017ff037e24 */ /* 0x000fca00088e06ff */
[----:B-1----:R4:W5:Y:S01]  /*0630*/  ATOMG.E.EXCH.STRONG.GPU PT, RZ, [R2], R7 ;  /* 0x0000000702ff73a8 */ /* 0x00296200041ee100 */
[----:B------:R-:W-:-:S04]  /*0640*/  DEPBAR {5,4,3,2,1,0} ;  /* 0x0000003f0000791a */ /* 0x000fc80000000000 */
[----:B------:R4:W-:Y:S01]  /*0650*/  UTMACCTL.IV [UR22] ;  /* 0x00000000160079b9 */ /* 0x0009e20008000000 */
[----:B------:R-:W-:Y:S01]  /*0660*/  NOP ;  /* 0x0000000000007918 */ /* 0x000fe20000000000 */
.L_x_12:
[----:B------:R-:W-:Y:S05]  /*0670*/  @P0 BRA `(.L_x_13) ;  /* 0x00000000000c0947 */ /* 0x000fea0003800000 */
[----:B------:R0:W-:Y:S01]  /*0680*/  UTMACMDFLUSH ;  /* 0x00000000000079b7 */ /* 0x0001e20000000000 */
[----:B------:R-:W-:Y:S05]  /*0690*/  @P0 BRA `(.L_x_13) ;  /* 0x0000000000040947 */ /* 0x000fea0003800000 */
[----:B------:R-:W-:-:S04]  /*06a0*/  DEPBAR.LE SB0, 0x0 ;  /* 0x000080000000791a */ /* 0x000fc80000000000 */
.L_x_13:
[----:B------:R-:W-:Y:S05]  /*06b0*/  WARPSYNC.ALL ;  /* 0x0000000000007948 */ /* 0x000fea0003800000 */
[----:B-----5:R-:W-:Y:S06]  /*06c0*/  BAR.SYNC.DEFER_BLOCKING 0x0 ;  /* 0x0000000000007b1d */ /* 0x020fec0000010000 */
[----:B------:R-:W-:Y:S02]  /*06d0*/  BSSY B1, `(.L_x_14) ;  /* 0x000000b000017945 */ /* 0x000fe40003800000 */
[----:B------:R-:W-:Y:S06]  /*06e0*/  BAR.SYNC.DEFER_BLOCKING 0x0 ;  /* 0x0000000000007b1d */ /* 0x000fec0000010000 */
[----:B------:R5:W-:Y:S01]  /*06f0*/  @!P0 STS [R12], RZ ;  /* 0x000000ff0c008388 */ /* 0x000be20000000800 */
[----:B------:R-:W-:Y:S01]  /*0700*/  NOP ;  /* 0x0000000000007918 */ /* 0x000fe20000000000 */
[----:B------:R-:W-:Y:S05]  /*0710*/  @P2 BRA `(.L_x_15) ;  /* 0x0000000000182947 */ /* 0x000fea0003800000 */
[----:B-1234-:R-:W1:Y:S01]  /*0720*/  LDS R2, [UR20+0x8] ;  /* 0x00000814ff027984 */ /* 0x01ee620008000800 */
[----:B------:R-:W2:Y:S01]  /*0730*/  LDC.64 R10, c[0x0][0x218] ;  /* 0x00008600ff0a7b82 */ /* 0x000ea20000000a00 */
[----:B------:R-:W-:Y:S02]  /*0740*/  IMAD.MOV.U32 R3, RZ, RZ, 0x70 ;  /* 0x00000070ff037424 */ /* 0x000fe400078e00ff */
[----:B--2---:R2:W-:Y:S03]  /*0750*/  STS.64 [UR20], R10 ;  /* 0x0000000aff007988 */ /* 0x0045e60008000a14 */
[----:B-1----:R-:W-:-:S05]  /*0760*/  LOP3.LUT R2, R2, 0x10, R3, 0xd8, !PT ;  /* 0x0000001002027812 */ /* 0x002fca00078ed803 */
[----:B------:R2:W-:Y:S02]  /*0770*/  STS [UR20+0x8], R2 ;  /* 0x00000802ff007988 */ /* 0x0005e40008000814 */
.L_x_15:
[----:B----4-:R-:W-:Y:S05]  /*0780*/  BSYNC B1 ;  /* 0x0000000000017941 */ /* 0x010fea0003800000 */
.L_x_14:
[----:B------:R-:W-:Y:S04]  /*0790*/  BSSY B2, `(.L_x_16) ;  /* 0x000000f000027945 */ /* 0x000fe80003800000 */
[----:B------:R-:W-:Y:S04]  /*07a0*/  BSSY B1, `(.L_x_17) ;  /* 0x000000c000017945 */ /* 0x000fe80003800000 */
[----:B------:R-:W-:Y:S05]  /*07b0*/  @P2 BRA `(.L_x_18) ;  /* 0x0000000000282947 */ /* 0x000fea0003800000 */
[----:B-123--:R-:W1:Y:S01]  /*07c0*/  LDS R2, [UR20+0x34] ;  /* 0x00003414ff027984 */ /* 0x00ee620008000800 */
[----:B------:R-:W-:Y:S01]  /*07d0*/  IMAD.MOV.U32 R3, RZ, RZ, 0x1f000000 ;  /* 0x1f000000ff037424 */ /* 0x000fe200078e00ff */
[----:B------:R-:W-:Y:S05]  /*07e0*/  @P2 BREAK B1 ;  /* 0x0000000000012942 */ /* 0x000fea0003800000 */
[----:B-1----:R-:W-:-:S05]  /*07f0*/  LOP3.LUT R2, R2, 0xff000000, R3, 0xb8, !PT ;  /* 0xff00000002027812 */ /* 0x002fca00078eb803 */
[----:B------:R1:W-:Y:S01]  /*0800*/  STS [UR20+0x34], R2 ;  /* 0x00003402ff007988 */ /* 0x0003e20008000814 */
[----:B------:R-:W-:Y:S05]  /*0810*/  @P2 BRA `(.L_x_19) ;  /* 0x0000000000182947 */ /* 0x000fea0003800000 */
[----:B------:R-:W2:Y:S01]  /*0820*/  LDS R3, [UR20+0x38] ;  /* 0x00003814ff037984 */ /* 0x000ea20008000800 */
[----:B-1----:R-:W-:-:S05]  /*0830*/  IMAD.MOV.U32 R2, RZ, RZ, 0xff ;  /* 0x000000ffff027424 */ /* 0x002fca00078e00ff */
[----:B--2---:R-:W-:-:S05]  /*0840*/  LOP3.LUT R2, R3, 0xff, R2, 0xb8, !PT ;  /* 0x000000ff03027812 */ /* 0x004fca00078eb802 */
[----:B------:R4:W-:Y:S02]  /*0850*/  STS [UR20+0x38], R2 ;  /* 0x00003802ff007988 */ /* 0x0009e40008000814 */
.L_x_18:
[----:B------:R-:W-:Y:S05]  /*0860*/  BSYNC B1 ;  /* 0x0000000000017941 */ /* 0x000fea0003800000 */
.L_x_17:
[----:B------:R1:W-:Y:S02]  /*0870*/  @!P2 STS [UR20+0x20], R9 ;  /* 0x00002009ff00a988 */ /* 0x0003e40008000814 */
.L_x_19:
[----:B------:R-:W-:Y:S05]  /*0880*/  BSYNC B2 ;  /* 0x0000000000027941 */ /* 0x000fea0003800000 */
.L_x_16:
[----:B------:R-:W-:Y:S05]  /*0890*/  WARPSYNC.ALL ;  /* 0x0000000000007948 */ /* 0x000fea0003800000 */
[----:B------:R-:W2:Y:S01]  /*08a0*/  LDC R5, c[0x0][0x22c] ;  /* 0x00008b00ff057b82 */ /* 0x000ea20000000800 */
[----:B------:R-:W-:Y:S01]  /*08b0*/  BSSY B2, `(.L_x_20) ;  /* 0x0000010000027945 */ /* 0x000fe20003800000 */
[----:B--2---:R-:W-:-:S05]  /*08c0*/  VIADD R5, R5, 0xffffffff ;  /* 0xffffffff05057836 */ /* 0x004fca0000000000 */
[----:B------:R2:W-:Y:S01]  /*08d0*/  @!P2 STS [UR20+0x24], R5 ;  /* 0x00002405ff00a988 */ /* 0x0005e20008000814 */
[----:B------:R-:W-:Y:S05]  /*08e0*/  @P2 BRA `(.L_x_21) ;  /* 0x0000000000302947 */ /* 0x000fea0003800000 */
[----:B------:R-:W2:Y:S01]  /*08f0*/  LDS R3, [UR20+0x34] ;  /* 0x00003414ff037984 */ /* 0x000ea20008000800 */
[----:B------:R-:W2:Y:S03]  /*0900*/  LDC.64 R10, c[0x0][0x240] ;  /* 0x00009000ff0a7b82 */ /* 0x000ea60000000a00 */
[----:B-1-34-:R-:W1:Y:S01]  /*0910*/  LDS R2, [UR20+0x1c] ;  /* 0x00001c14ff027984 */ /* 0x01ae620008000800 */
[C---:B--2---:R-:W-:Y:S01]  /*0920*/  SHF.L.U64.HI R8, R10.reuse, 0x1, R11 ;  /* 0x000000010a087819 */ /* 0x044fe2000001020b */
[----:B------:R-:W-:-:S03]  /*0930*/  IMAD.SHL.U32 R7, R10, 0x2, RZ ;  /* 0x000000020a077824 */ /* 0x000fc600078e00ff */
[--C-:B------:R-:W-:Y:S02]  /*0940*/  SHF.R.U32.HI R9, RZ, 0x4, R8.reuse ;  /* 0x00000004ff097819 */ /* 0x100fe40000011608 */
[----:B------:R-:W-:-:S05]  /*0950*/  SHF.R.U64 R7, R7, 0x4, R8 ;  /* 0x0000000407077819 */ /* 0x000fca0000001208 */
[----:B------:R2:W-:Y:S01]  /*0960*/  STS [UR20+0xc], R7 ;  /* 0x00000c07ff007988 */ /* 0x0005e20008000814 */
[----:B------:R-:W-:Y:S02]  /*0970*/  LOP3.LUT R3, R3, 0x7, RZ, 0xb8, !PT ;  /* 0x0000000703037812 */ /* 0x000fe400078eb8ff */
[----:B-1----:R-:W-:-:S03]  /*0980*/  LOP3.LUT R2, R2, 0xf, R9, 0xb8, !PT ;  /* 0x0000000f02027812 */ /* 0x002fc600078eb809 */
[----:B------:R2:W-:Y:S04]  /*0990*/  STS [UR20+0x34], R3 ;  /* 0x00003403ff007988 */ /* 0x0005e80008000814 */
[----:B------:R2:W-:Y:S02]  /*09a0*/  STS [UR20+0x1c], R2 ;  /* 0x00001c02ff007988 */ /* 0x0005e40008000814 */
.L_x_21:
[----:B------:R-:W-:Y:S05]  /*09b0*/  BSYNC B2 ;  /* 0x0000000000027941 */ /* 0x000fea0003800000 */
.L_x_20:
[----:B------:R-:W-:Y:S04]  /*09c0*/  BSSY B3, `(.L_x_22) ;  /* 0x000001a000037945 */ /* 0x000fe80003800000 */
[----:B------:R-:W-:Y:S04]  /*09d0*/  BSSY B2, `(.L_x_23) ;  /* 0x0000015000027945 */ /* 0x000fe80003800000 */
[----:B------:R-:W-:Y:S05]  /*09e0*/  @P2 BRA `(.L_x_24) ;  /* 0x0000000000202947 */ /* 0x000fea0003800000 */
[----:B-1234-:R-:W1:Y:S02]  /*09f0*/  LDS R2, [UR20+0x34] ;  /* 0x00003414ff027984 */ /* 0x01ee640008000800 */
[----:B-1----:R-:W-:-:S05]  /*0a00*/  LOP3.LUT R2, R2, 0x38, RZ, 0xb8, !PT ;  /* 0x0000003802027812 */ /* 0x002fca00078eb8ff */
[----:B------:R1:W-:Y:S01]  /*0a10*/  STS [UR20+0x34], R2 ;  /* 0x00003402ff007988 */ /* 0x0003e20008000814 */
[----:B------:R-:W-:Y:S05]  /*0a20*/  @P2 BRA `(.L_x_25) ;  /* 0x0000000000202947 */ /* 0x000fea0003800000 */
[----:B-1----:R-:W1:Y:S01]  /*0a30*/  LDS R2, [UR20+0x8] ;  /* 0x00000814ff027984 */ /* 0x002e620008000800 */
[----:B------:R-:W-:-:S05]  /*0a40*/  IMAD.MOV.U32 R3, RZ, RZ, 0x780 ;  /* 0x00000780ff037424 */ /* 0x000fca00078e00ff */
[----:B-1----:R-:W-:-:S05]  /*0a50*/  LOP3.LUT R2, R2, 0x300, R3, 0xd8, !PT ;  /* 0x0000030002027812 */ /* 0x002fca00078ed803 */
[----:B------:R1:W-:Y:S02]  /*0a60*/  STS [UR20+0x8], R2 ;  /* 0x00000802ff007988 */ /* 0x0003e40008000814 */
.L_x_24:
[----:B------:R-:W-:Y:S05]  /*0a70*/  @P2 BRA `(.L_x_26) ;  /* 0x0000000000282947 */ /* 0x000fea0003800000 */
[----:B-1234-:R-:W1:Y:S02]  /*0a80*/  LDS R2, [UR20+0x8] ;  /* 0x00000814ff027984 */ /* 0x01ee640008000800 */
[----:B-1----:R-:W-:-:S05]  /*0a90*/  LOP3.LUT R2, R2, 0x1800, RZ, 0xb8, !PT ;  /* 0x0000180002027812 */ /* 0x002fca00078eb8ff */
[----:B------:R2:W-:Y:S02]  /*0aa0*/  STS [UR20+0x8], R2 ;  /* 0x00000802ff007988 */ /* 0x0005e40008000814 */
.L_x_25:
[----:B------:R-:W-:Y:S05]  /*0ab0*/  @P2 BREAK B2 ;  /* 0x0000000000022942 */ /* 0x000fea0003800000 */
[----:B------:R-:W-:Y:S05]  /*0ac0*/  @P2 BRA `(.L_x_27) ;  /* 0x0000000000242947 */ /* 0x000fea0003800000 */
[----:B-12---:R-:W1:Y:S01]  /*0ad0*/  LDS R2, [UR20+0x8] ;  /* 0x00000814ff027984 */ /* 0x006e620008000800 */
[----:B------:R-:W-:-:S05]  /*0ae0*/  IMAD.MOV.U32 R3, RZ, RZ, 0x6000 ;  /* 0x00006000ff037424 */ /* 0x000fca00078e00ff */
[----:B-1----:R-:W-:-:S04]  /*0af0*/  LOP3.LUT R2, R2, 0x4000, R3, 0xd8, !PT ;  /* 0x0000400002027812 */ /* 0x002fc800078ed803 */
[----:B------:R-:W-:-:S05]  /*0b00*/  LOP3.LUT R2, R2, 0x400000, RZ, 0xb8, !PT ;  /* 0x0040000002027812 */ /* 0x000fca00078eb8ff */
[----:B------:R1:W-:Y:S02]  /*0b10*/  STS [UR20+0x8], R2 ;  /* 0x00000802ff007988 */ /* 0x0003e40008000814 */
.L_x_26:
[----:B------:R-:W-:Y:S05]  /*0b20*/  BSYNC B2 ;  /* 0x0000000000027941 */ /* 0x000fea0003800000 */
.L_x_23:
[----:B-1234-:R-:W1:Y:S02]  /*0b30*/  @!P2 LDS R2, [UR20+0x8] ;  /* 0x00000814ff02a984 */ /* 0x01ee640008000800 */
[----:B-1----:R-:W-:-:S05]  /*0b40*/  @!P2 LOP3.LUT R2, R2, 0x8000, RZ, 0xb8, !PT ;  /* 0x000080000202a812 */ /* 0x002fca00078eb8ff */
[----:B------:R3:W-:Y:S02]  /*0b50*/  @!P2 STS [UR20+0x8], R2 ;  /* 0x00000802ff00a988 */ /* 0x0007e40008000814 */
.L_x_27:
[----:B------:R-:W-:Y:S05]  /*0b60*/  BSYNC B3 ;  /* 0x0000000000037941 */ /* 0x000fea0003800000 */
.L_x_22:
[----:B------:R-:W-:Y:S05]  /*0b70*/  WARPSYNC.ALL ;  /* 0x0000000000007948 */ /* 0x000fea0003800000 */
[----:B------:R-:W-:-:S04]  /*0b80*/  UIADD3 UR25, UR5, 0x80, URZ ;  /* 0x0000008005197890 */ /* 0x000fc8000fffe03f */
[----:B------:R-:W-:-:S04]  /*0b90*/  UIADD3 UR24, UP0, UR25, UR26, URZ ;  /* 0x0000001a19187290 */ /* 0x000fc8000ff1e03f */
[----:B------:R-:W-:Y:S01]  /*0ba0*/  ULEA.HI.X.SX32 UR25, UR25, UR27, 0x1, UP0 ;  /* 0x0000001b19197291 */ /* 0x000fe200080f0e3f */
[----:B------:R-:W-:Y:S11]  /*0bb0*/  @P0 BRA `(.L_x_28) ;  /* 0x0000000000280947 */ /* 0x000ff60003800000 */
[----:B-123--:R-:W1:Y:S01]  /*0bc0*/  S2R R2, SR_LANEID ;  /* 0x0000000000027919 */ /* 0x00ee620000000000 */
[----:B------:R-:W-:Y:S05]  /*0bd0*/  WARPSYNC.ALL ;  /* 0x0000000000007948 */ /* 0x000fea0003800000 */
[----:B-1----:R-:W-:-:S05]  /*0be0*/  IMAD.SHL.U32 R8, R2, 0x4, RZ ;  /* 0x0000000402087824 */ /* 0x002fca00078e00ff */
[----:B------:R-:W1:Y:S01]  /*0bf0*/  LDS R7, [R8+UR20] ;  /* 0x0000001408077984 */ /* 0x000e620008000800 */
[----:B------:R-:W-:-:S05]  /*0c00*/  IADD3 R2, P1, R8, UR24, RZ ;  /* 0x0000001808027c10 */ /* 0x000fca000ff3e0ff */
[----:B------:R-:W-:-:S05]  /*0c10*/  IMAD.X R3, RZ, RZ, UR25, P1 ;  /* 0x00000019ff037e24 */ /* 0x000fca00088e06ff */
[----:B-1----:R4:W2:Y:S01]  /*0c20*/  ATOMG.E.EXCH.STRONG.GPU PT, RZ, [R2], R7 ;  /* 0x0000000702ff73a8 */ /* 0x0028a200041ee100 */
[----:B------:R-:W-:-:S04]  /*0c30*/  DEPBAR {5,4,3,2,1,0} ;  /* 0x0000003f0000791a */ /* 0x000fc80000000000 */
[----:B------:R4:W-:Y:S01]  /*0c40*/  UTMACCTL.IV [UR24] ;  /* 0x00000000180079b9 */ /* 0x0009e20008000000 */
[----:B------:R-:W-:Y:S01]  /*0c50*/  NOP ;  /* 0x0000000000007918 */ /* 0x000fe20000000000 */
.L_x_28:
[----:B------:R-:W-:Y:S05]  /*0c60*/  @P0 BRA `(.L_x_29) ;  /* 0x00000000000c0947 */ /* 0x000fea0003800000 */
[----:B------:R0:W-:Y:S01]  /*0c70*/  UTMACMDFLUSH ;  /* 0x00000000000079b7 */ /* 0x0001e20000000000 */
[----:B------:R-:W-:Y:S05]  /*0c80*/  @P0 BRA `(.L_x_29) ;  /* 0x0000000000040947 */ /* 0x000fea0003800000 */
[----:B------:R-:W-:-:S04]  /*0c90*/  DEPBAR.LE SB0, 0x0 ;  /* 0x000080000000791a */ /* 0x000fc80000000000 */
.L_x_29:
[----:B------:R-:W-:Y:S05]  /*0ca0*/  WARPSYNC.ALL ;  /* 0x0000000000007948 */ /* 0x000fea0003800000 */
[----:B--2---:R-:W-:Y:S06]  /*0cb0*/  BAR.SYNC.DEFER_BLOCKING 0x0 ;  /* 0x0000000000007b1d */ /* 0x004fec0000010000 */
[----:B------:R-:W-:Y:S02]  /*0cc0*/  BSSY B3, `(.L_x_30) ;  /* 0x000000b000037945 */ /* 0x000fe40003800000 */
[----:B------:R-:W-:Y:S06]  /*0cd0*/  BAR.SYNC.DEFER_BLOCKING 0x0 ;  /* 0x0000000000007b1d */ /* 0x000fec0000010000 */
[----:B------:R2:W-:Y:S01]  /*0ce0*/  @!P0 STS [R12], RZ ;  /* 0x000000ff0c008388 */ /* 0x0005e20000000800 */
[----:B------:R-:W-:Y:S01]  /*0cf0*/  NOP ;  /* 0x0000000000007918 */ /* 0x000fe20000000000 */
[----:B------:R-:W-:Y:S05]  /*0d00*/  @P2 BRA `(.L_x_31) ;  /* 0x0000000000182947 */ /* 0x000fea0003800000 */
[----:B-1-34-:R-:W1:Y:S01]  /*0d10*/  LDS R2, [UR20+0x8] ;  /* 0x00000814ff027984 */ /* 0x01ae620008000800 */
[----:B------:R-:W3:Y:S01]  /*0d20*/  LDC.64 R8, c[0x0][0x220] ;  /* 0x00008800ff087b82 */ /* 0x000ee20000000a00 */
[----:B------:R-:W-:Y:S02]  /*0d30*/  IMAD.MOV.U32 R3, RZ, RZ, 0x70 ;  /* 0x00000070ff037424 */ /* 0x000fe400078e00ff */
[----:B---3--:R3:W-:Y:S03]  /*0d40*/  STS.64 [UR20], R8 ;  /* 0x00000008ff007988 */ /* 0x0087e60008000a14 */
[----:B-1----:R-:W-:-:S05]  /*0d50*/  LOP3.LUT R2, R2, 0x10, R3, 0xd8, !PT ;  /* 0x0000001002027812 */ /* 0x002fca00078ed803 */
[----:B------:R3:W-:Y:S02]  /*0d60*/  STS [UR20+0x8], R2 ;  /* 0x00000802ff007988 */ /* 0x0007e40008000814 */
.L_x_31:
[----:B----4-:R-:W-:Y:S05]  /*0d70*/  BSYNC B3 ;  /* 0x0000000000037941 */ /* 0x010fea0003800000 */
.L_x_30:
[----:B------:R-:W-:Y:S04]  /*0d80*/  BSSY B4, `(.L_x_32) ;  /* 0x0000011000047945 */ /* 0x000fe80003800000 */
[----:B------:R-:W-:Y:S04]  /*0d90*/  BSSY B3, `(.L_x_33) ;  /* 0x000000e000037945 */ /* 0x000fe80003800000 */
[----:B------:R-:W-:Y:S05]  /*0da0*/  @P2 BRA `(.L_x_34) ;  /* 0x0000000000242947 */ /* 0x000fea0003800000 */
[----:B-1-3--:R-:W1:Y:S01]  /*0db0*/  LDS R2, [UR20+0x34] ;  /* 0x00003414ff027984 */ /* 0x00ae620008000800 */
[----:B------:R-:W-:-:S05]  /*0dc0*/  IMAD.MOV.U32 R3, RZ, RZ, 0x3f000000 ;  /* 0x3f000000ff037424 */ /* 0x000fca00078e00ff */
[----:B-1----:R-:W-:-:S05]  /*0dd0*/  LOP3.LUT R2, R2, 0xff000000, R3, 0xb8, !PT ;  /* 0xff00000002027812 */ /* 0x002fca00078eb803 */
[----:B------:R1:W-:Y:S01]  /*0de0*/  STS [UR20+0x34], R2 ;  /* 0x00003402ff007988 */ /* 0x0003e20008000814 */
[----:B------:R-:W-:Y:S05]  /*0df0*/  @P2 BRA `(.L_x_35) ;  /* 0x00000000001c2947 */ /* 0x000fea0003800000 */
[----:B-1----:R-:W1:Y:S01]  /*0e00*/  LDS R2, [UR20+0x38] ;  /* 0x00003814ff027984 */ /* 0x002e620008000800 */
[----:B------:R-:W-:-:S05]  /*0e10*/  IMAD.MOV.U32 R3, RZ, RZ, 0x3f ;  /* 0x0000003fff037424 */ /* 0x000fca00078e00ff */
[----:B-1----:R-:W-:-:S05]  /*0e20*/  LOP3.LUT R2, R2, 0xff, R3, 0xb8, !PT ;  /* 0x000000ff02027812 */ /* 0x002fca00078eb803 */
[----:B------:R4:W-:Y:S02]  /*0e30*/  STS [UR20+0x38], R2 ;  /* 0x00003802ff007988 */ /* 0x0009e40008000814 */
.L_x_34:
[----:B------:R-:W-:Y:S05]  /*0e40*/  @P2 BREAK B3 ;  /* 0x0000000000032942 */ /* 0x000fea0003800000 */
[----:B------:R-:W-:Y:S05]  /*0e50*/  @P2 BRA `(.L_x_36) ;  /* 0x00000000000c2947 */ /* 0x000fea0003800000 */
[----:B------:R1:W-:Y:S02]  /*0e60*/  STS [UR20+0x20], R5 ;  /* 0x00002005ff007988 */ /* 0x0003e40008000814 */
.L_x_35:
[----:B------:R-:W-:Y:S05]  /*0e70*/  BSYNC B3 ;  /* 0x0000000000037941 */ /* 0x000fea0003800000 */
.L_x_33:
[----:B------:R1:W-:Y:S02]  /*0e80*/  @!P2 STS [UR20+0x24], R4 ;  /* 0x00002404ff00a988 */ /* 0x0003e40008000814 */
.L_x_36:
[----:B------:R-:W-:Y:S05]  /*0e90*/  BSYNC B4 ;  /* 0x0000000000047941 */ /* 0x000fea0003800000 */
.L_x_32:
[----:B------:R-:W-:Y:S05]  /*0ea0*/  WARPSYNC.ALL ;  /* 0x0000000000007948 */ /* 0x000fea0003800000 */
[----:B------:R-:W-:Y:S04]  /*0eb0*/  BSSY B4, `(.L_x_37) ;  /* 0x000000e000047945 */ /* 0x000fe80003800000 */
[----:B------:R-:W-:Y:S05]  /*0ec0*/  @P2 BRA `(.L_x_38) ;  /* 0x0000000000302947 */ /* 0x000fea0003800000 */
[----:B------:R-:W5:Y:S01]  /*0ed0*/  LDS R3, [UR20+0x34] ;  /* 0x00003414ff037984 */ /* 0x000f620008000800 */
[----:B-1----:R-:W1:Y:S03]  /*0ee0*/  LDC.64 R4, c[0x0][0x248] ;  /* 0x00009200ff047b82 */ /* 0x002e660000000a00 */
[----:B---34-:R-:W3:Y:S01]  /*0ef0*/  LDS R2, [UR20+0x1c] ;  /* 0x00001c14ff027984 */ /* 0x018ee20008000800 */
[C---:B-1----:R-:W-:Y:S01]  /*0f00*/  SHF.L.U64.HI R5, R4.reuse, 0x1, R5 ;  /* 0x0000000104057819 */ /* 0x042fe20000010205 */
[----:B------:R-:W-:-:S03]  /*0f10*/  IMAD.SHL.U32 R4, R4, 0x2, RZ ;  /* 0x0000000204047824 */ /* 0x000fc600078e00ff */
[--C-:B------:R-:W-:Y:S02]  /*0f20*/  SHF.R.U32.HI R7, RZ, 0x4, R5.reuse ;  /* 0x00000004ff077819 */ /* 0x100fe40000011605 */
[----:B------:R-:W-:-:S05]  /*0f30*/  SHF.R.U64 R4, R4, 0x4, R5 ;  /* 0x0000000404047819 */ /* 0x000fca0000001205 */
[----:B------:R1:W-:Y:S01]  /*0f40*/  STS [UR20+0xc], R4 ;  /* 0x00000c04ff007988 */ /* 0x0003e20008000814 */
[----:B-----5:R-:W-:Y:S02]  /*0f50*/  LOP3.LUT R3, R3, 0x7, RZ, 0xb8, !PT ;  /* 0x0000000703037812 */ /* 0x020fe400078eb8ff */
[----:B---3--:R-:W-:-:S03]  /*0f60*/  LOP3.LUT R2, R2, 0xf, R7, 0xb8, !PT ;  /* 0x0000000f02027812 */ /* 0x008fc600078eb807 */
[----:B------:R1:W-:Y:S04]  /*0f70*/  STS [UR20+0x34], R3 ;  /* 0x00003403ff007988 */ /* 0x0003e80008000814 */
[----:B------:R1:W-:Y:S02]  /*0f80*/  STS [UR20+0x1c], R2 ;  /* 0x00001c02ff007988 */ /* 0x0003e40008000814 */
.L_x_38:
[----:B------:R-:W-:Y:S05]  /*0f90*/  BSYNC B4 ;  /* 0x0000000000047941 */ /* 0x000fea0003800000 */
.L_x_37:
        /* <DEDUP_REMOVED lines=11> */
.L_x_41:
[----:B------:R-:W-:Y:S05]  /*1050*/  @P2 BRA `(.L_x_43) ;  /* 0x0000000000282947 */ /* 0x000fea0003800000 */
[----:B-1-34-:R-:W1:Y:S02]  /*1060*/  LDS R2, [UR20+0x8] ;  /* 0x00000814ff027984 */ /* 0x01ae640008000800 */
[----:B-1----:R-:W-:-:S05]  /*1070*/  LOP3.LUT R2, R2, 0x1800, RZ, 0xb8, !PT ;  /* 0x0000180002027812 */ /* 0x002fca00078eb8ff */
[----:B------:R3:W-:Y:S02]  /*1080*/  STS [UR20+0x8], R2 ;  /* 0x00000802ff007988 */ /* 0x0007e40008000814 */
.L_x_42:
[----:B------:R-:W-:Y:S05]  /*1090*/  @P2 BREAK B5 ;  /* 0x0000000000052942 */ /* 0x000fea0003800000 */
[----:B------:R-:W-:Y:S05]  /*10a0*/  @P2 BRA `(.L_x_44) ;  /* 0x0000000000242947 */ /* 0x000fea0003800000 */
[----:B-1-3--:R-:W1:Y:S01]  /*10b0*/  LDS R2, [UR20+0x8] ;  /* 0x00000814ff027984 */ /* 0x00ae620008000800 */
[----:B------:R-:W-:-:S05]  /*10c0*/  IMAD.MOV.U32 R3, RZ, RZ, 0x6000 ;  /* 0x00006000ff037424 */ /* 0x000fca00078e00ff */
[----:B-1----:R-:W-:-:S04]  /*10d0*/  LOP3.LUT R2, R2, 0x6000, R3, 0xd8, !PT ;  /* 0x0000600002027812 */ /* 0x002fc800078ed803 */
[----:B------:R-:W-:-:S05]  /*10e0*/  LOP3.LUT R2, R2, 0x400000, RZ, 0xb8, !PT ;  /* 0x0040000002027812 */ /* 0x000fca00078eb8ff */
[----:B------:R1:W-:Y:S02]  /*10f0*/  STS [UR20+0x8], R2 ;  /* 0x00000802ff007988 */ /* 0x0003e40008000814 */
.L_x_43:
[----:B------:R-:W-:Y:S05]  /*1100*/  BSYNC B5 ;  /* 0x0000000000057941 */ /* 0x000fea0003800000 */
.L_x_40:
[----:B-1-34-:R-:W1:Y:S02]  /*1110*/  @!P2 LDS R2, [UR20+0x8] ;  /* 0x00000814ff02a984 */ /* 0x01ae640008000800 */
[----:B-1----:R-:W-:-:S05]  /*1120*/  @!P2 LOP3.LUT R2, R2, 0x8000, RZ, 0xb8, !PT ;  /* 0x000080000202a812 */ /* 0x002fca00078eb8ff */
[----:B------:R4:W-:Y:S02]  /*1130*/  @!P2 STS [UR20+0x8], R2 ;  /* 0x00000802ff00a988 */ /* 0x0009e40008000814 */
.L_x_44:
[----:B------:R-:W-:Y:S05]  /*1140*/  BSYNC B4 ;  /* 0x0000000000047941 */ /* 0x000fea0003800000 */
.L_x_39:
[----:B------:R-:W-:Y:S05]  /*1150*/  WARPSYNC.ALL ;  /* 0x0000000000007948 */ /* 0x000fea0003800000 */
[----:B------:R-:W-:Y:S01]  /*1160*/  UIADD3 UR5, UR5, 0x100, URZ ;  /* 0x0000010005057890 */ /* 0x000fe2000fffe03f */
[----:B------:R-:W-:Y:S01]  /*1170*/  ISETP.GE.AND P1, PT, R13, 0x1, PT ;  /* 0x000000010d00780c */ /* 0x000fe20003f26270 */
[----:B------:R-:W-:Y:S01]  /*1180*/  IMAD.MOV.U32 R24, RZ, RZ, RZ ;  /* 0x000000ffff187224 */ /* 0x000fe200078e00ff */
[----:B------:R-:W-:Y:S01]  /*1190*/  SHF.R.U32.HI R7, RZ, 0x5, R0 ;  /* 0x00000005ff077819 */ /* 0x000fe20000011600 */
[----:B------:R-:W-:-:S04]  /*11a0*/  UIADD3 UR26, UP0, UR5, UR26, URZ ;  /* 0x0000001a051a7290 */ /* 0x000fc8000ff1e03f */
[----:B------:R-:W-:Y:S01]  /*11b0*/  ULEA.HI.X.SX32 UR27, UR5, UR27, 0x1, UP0 ;  /* 0x0000001b051b7291 */ /* 0x000fe200080f0e3f */
[----:B------:R-:W-:Y:S11]  /*11c0*/  @P0 BRA `(.L_x_45) ;  /* 0x0000000000280947 */ /* 0x000ff60003800000 */
[----:B-1-34-:R-:W1:Y:S01]  /*11d0*/  S2R R2, SR_LANEID ;  /* 0x0000000000027919 */ /* 0x01ae620000000000 */
[----:B------:R-:W-:Y:S05]  /*11e0*/  WARPSYNC.ALL ;  /* 0x0000000000007948 */ /* 0x000fea0003800000 */
[----:B-1----:R-:W-:-:S05]  /*11f0*/  IMAD.SHL.U32 R4, R2, 0x4, RZ ;  /* 0x0000000402047824 */ /* 0x002fca00078e00ff */
[----:B------:R-:W1:Y:S01]  /*1200*/  LDS R5, [R4+UR20] ;  /* 0x0000001404057984 */ /* 0x000e620008000800 */
[----:B------:R-:W-:-:S05]  /*1210*/  IADD3 R2, P3, R4, UR26, RZ ;  /* 0x0000001a04027c10 */ /* 0x000fca000ff7e0ff */
[----:B------:R-:W-:-:S05]  /*1220*/  IMAD.X R3, RZ, RZ, UR27, P3 ;  /* 0x0000001bff037e24 */ /* 0x000fca00098e06ff */
[----:B-1----:R1:W3:Y:S01]  /*1230*/  ATOMG.E.EXCH.STRONG.GPU PT, RZ, [R2], R5 ;  /* 0x0000000502ff73a8 */ /* 0x0022e200041ee100 */
[----:B------:R-:W-:-:S04]  /*1240*/  DEPBAR {5,4,3,2,1,0} ;  /* 0x0000003f0000791a */ /* 0x000fc80000000000 */
[----:B------:R1:W-:Y:S01]  /*1250*/  UTMACCTL.IV [UR26] ;  /* 0x000000001a0079b9 */ /* 0x0003e20008000000 */
[----:B------:R-:W-:Y:S01]  /*1260*/  NOP ;  /* 0x0000000000007918 */ /* 0x000fe20000000000 */
.L_x_45:
[----:B------:R-:W-:Y:S05]  /*1270*/  @P0 BRA `(.L_x_46) ;  /* 0x00000000000c0947 */ /* 0x000fea0003800000 */
[----:B------:R0:W-:Y:S01]  /*1280*/  UTMACMDFLUSH ;  /* 0x00000000000079b7 */ /* 0x0001e20000000000 */
[----:B------:R-:W-:Y:S05]  /*1290*/  @P0 BRA `(.L_x_46) ;  /* 0x0000000000040947 */ /* 0x000fea0003800000 */
[----:B------:R-:W-:-:S04]  /*12a0*/  DEPBAR.LE SB0, 0x0 ;  /* 0x000080000000791a */ /* 0x000fc80000000000 */
.L_x_46:
[----:B------:R-:W-:Y:S05]  /*12b0*/  WARPSYNC.ALL ;  /* 0x0000000000007948 */ /* 0x000fea0003800000 */
[----:B---3--:R-:W-:Y:S01]  /*12c0*/  BAR.SYNC.DEFER_BLOCKING 0x0 ;  /* 0x0000000000007b1d */ /* 0x008fe20000010000 */
[----:B------:R-:W-:Y:S01]  /*12d0*/  R2UR UR21, R7 ;  /* 0x00000000071572ca */ /* 0x000fe200000e0000 */
[----:B------:R-:W-:Y:S01]  /*12e0*/  USHF.L.U32 UR15, UR29, 0x6, URZ ;  /* 0x000000061d0f7899 */ /* 0x000fe2000800063f */
[----:B------:R-:W-:Y:S01]  /*12f0*/  IMAD.MOV.U32 R25, RZ, RZ, RZ ;  /* 0x000000ffff197224 */ /* 0x000fe200078e00ff */
[----:B------:R-:W-:Y:S02]  /*1300*/  CS2R R26, SRZ ;  /* 0x00000000001a7805 */ /* 0x000fe4000001ff00 */
[----:B------:R-:W-:Y:S01]  /*1310*/  CS2R R28, SRZ ;  /* 0x00000000001c7805 */ /* 0x000fe2000001ff00 */
[----:B------:R-:W-:Y:S01]  /*1320*/  VOTEU.ALL UP0, P2 ;  /* 0x00000000003f7886 */ /* 0x000fe20001000000 */
[----:B------:R-:W-:Y:S01]  /*1330*/  UMOV UR6, 0x1 ;  /* 0x0000000100067882 */ /* 0x000fe20000000000 */
[----:B------:R-:W-:Y:S01]  /*1340*/  VOTEU.ALL UP1, P2 ;  /* 0x00000000003f7886 */ /* 0x000fe20001020000 */
[----:B------:R-:W-:Y:S01]  /*1350*/  VOTEU.ALL UP2, P2 ;  /* 0x00000000003f7886 */ /* 0x000fe20001040000 */
[----:B------:R-:W-:Y:S01]  /*1360*/  VOTEU.ALL UP3, P2 ;  /* 0x00000000003f7886 */ /* 0x000fe20001060000 */
[----:B------:R-:W-:-:S04]  /*1370*/  @!UP0 UIADD3 UR8, -UR6, 0x100000, URZ ;  /* 0x0010000006088890 */ /* 0x000fc8000fffe13f */
[----:B------:R-:W-:Y:S02]  /*1380*/  @!UP0 USHF.L.U32 UR9, UR8, 0xb, URZ ;  /* 0x0000000b08098899 */ /* 0x000fe4000800063f */
[----:B------:R-:W-:Y:S01]  /*1390*/  @!UP0 USHF.L.U32 UR8, UR8, 0x1, URZ ;  /* 0x0000000108088899 */ /* 0x000fe2000800063f */
[----:B------:R-:W-:Y:S01]  /*13a0*/  CS2R R30, SRZ ;  /* 0x00000000001e7805 */ /* 0x000fe2000001ff00 */
        /* <DEDUP_REMOVED lines=12> */
[----:B------:R-:W-:Y:S01]  /*1470*/  VOTEU.ALL UP0, P2 ;  /* 0x00000000003f7886 */ /* 0x000fe20001000000 */
[----:B------:R-:W-:Y:S02]  /*1480*/  CS2R R38, SRZ ;  /* 0x0000000000267805 */ /* 0x000fe4000001ff00 */
[----:B------:R-:W-:Y:S02]  /*1490*/  CS2R R40, SRZ ;  /* 0x0000000000287805 */ /* 0x000fe4000001ff00 */
[----:B------:R-:W-:Y:S02]  /*14a0*/  CS2R R42, SRZ ;  /* 0x00000000002a7805 */ /* 0x000fe4000001ff00 */
[----:B------:R-:W-:Y:S01]  /*14b0*/  CS2R R44, SRZ ;  /* 0x00000000002c7805 */ /* 0x000fe2000001ff00 */
[----:B------:R-:W3:Y:S02]  /*14c0*/  FENCE.VIEW.ASYNC.S ;  /* 0x00000000000073c6 */ /* 0x000ee40000000000 */
[----:B---3--:R-:W3:Y:S02]  /*14d0*/  @!UP0 SYNCS.EXCH.64 URZ, [UR20+0x14000], UR8 ;  /* 0x01400008143f85b2 */ /* 0x008ee40008000100 */
[----:B---3--:R-:W-:Y:S01]  /*14e0*/  BAR.SYNC.DEFER_BLOCKING 0x0 ;  /* 0x0000000000007b1d */ /* 0x008fe20000010000 */
[----:B------:R-:W-:-:S02]  /*14f0*/  CS2R R46, SRZ ;  /* 0x00000000002e7805 */ /* 0x000fc4000001ff00 */
[----:B------:R-:W-:Y:S02]  /*1500*/  CS2R R48, SRZ ;  /* 0x0000000000307805 */ /* 0x000fe4000001ff00 */
[----:B------:R-:W-:Y:S02]  /*1510*/  CS2R R50, SRZ ;  /* 0x0000000000327805 */ /* 0x000fe4000001ff00 */
[----:B------:R-:W-:Y:S02]  /*1520*/  CS2R R52, SRZ ;  /* 0x0000000000347805 */ /* 0x000fe4000001ff00 */
[----:B------:R-:W-:Y:S02]  /*1530*/  CS2R R54, SRZ ;  /* 0x0000000000367805 */ /* 0x000fe4000001ff00 */
[----:B------:R-:W-:Y:S02]  /*1540*/  CS2R R56, SRZ ;  /* 0x0000000000387805 */ /* 0x000fe4000001ff00 */
        /* <DEDUP_REMOVED lines=14> */
[----:B------:R-:W-:Y:S01]  /*1630*/  CS2R R86, SRZ ;  /* 0x0000000000567805 */ /* 0x000fe2000001ff00 */
[----:B------:R3:W4:Y:S02]  /*1640*/  @!UP1 SYNCS.EXCH.64 URZ, [UR20+0x14008], UR10 ;  /* 0x0140080a143f95b2 */ /* 0x0007240008000100 */
[----:B----4-:R-:W-:Y:S01]  /*1650*/  BAR.SYNC.DEFER_BLOCKING 0x0 ;  /* 0x0000000000007b1d */ /* 0x010fe20000010000 */
[----:B---3--:R-:W-:-:S05]  /*1660*/  USHF.L.U32 UR11, UR28, 0x8, URZ ;  /* 0x000000081c0b7899 */ /* 0x008fca000800063f */
[----:B------:R3:W4:Y:S02]  /*1670*/  @!UP2 SYNCS.EXCH.64 URZ, [UR20+0x14010], UR12 ;  /* 0x0140100c143fa5b2 */ /* 0x0007240008000100 */
[----:B----4-:R-:W-:Y:S06]  /*1680*/  BAR.SYNC.DEFER_BLOCKING 0x0 ;  /* 0x0000000000007b1d */ /* 0x010fec0000010000 */
[----:B------:R3:W4:Y:S01]  /*1690*/  @!UP3 SYNCS.EXCH.64 URZ, [UR20+0x14018], UR6 ;  /* 0x01401806143fb5b2 */ /* 0x0007220008000100 */
[----:B------:R-:W-:Y:S05]  /*16a0*/  @!P1 BRA `(.L_x_47) ;  /* 0x0000000400809947 */ /* 0x000fea0003800000 */
        /* <DEDUP_REMOVED lines=32> */
[----:B------:R-:W-:Y:S01]  /*18b0*/  UMOV UR5, URZ ;  /* 0x0000003f00057c82 */ /* 0x000fe20008000000 */
[----:B------:R-:W-:-:S05]  /*18c0*/  UMOV UR14, URZ ;  /* 0x0000003f000e7c82 */ /* 0x000fca0008000000 */
.L_x_49:
[----:B----4-:R-:W-:Y:S01]  /*18d0*/  BAR.SYNC.DEFER_BLOCKING 0x0 ;  /* 0x0000000000007b1d */ /* 0x010fe20000010000 */
[----:B------:R-:W-:Y:S01]  /*18e0*/  ULEA UR18, UR5, UR20, 0x3 ;  /* 0x0000001405127291 */ /* 0x000fe2000f8e183f */
[----:B-1----:R-:W-:Y:S01]  /*18f0*/  @!P2 IMAD.MOV.U32 R2, RZ, RZ, 0x5000 ;  /* 0x00005000ff02a424 */ /* 0x002fe200078e00ff */
[----:B------:R-:W-:Y:S01]  /*1900*/  ELECT P0, URZ, PT ;  /* 0x00000000003f782f */ /* 0x000fe20003800000 */
[----:B---3--:R-:W-:-:S03]  /*1910*/  ULEA UR12, UR5, UR20, 0xc ;  /* 0x00000014050c7291 */ /* 0x008fc6000f8e603f */
[----:B------:R-:W-:Y:S02]  /*1920*/  ISETP.LT.U32.AND P0, PT, R6, 0x20, P0 ;  /* 0x000000200600780c */ /* 0x000fe40000701070 */
[----:B------:R-:W-:Y:S01]  /*1930*/  ELECT P1, URZ, PT ;  /* 0x00000000003f782f */ /* 0x000fe20003820000 */
[----:B------:R-:W-:-:S03]  /*1940*/  UIADD3 UR12, UR12, 0x10000, URZ ;  /* 0x000100000c0c7890 */ /* 0x000fc6000fffe03f */
[----:B------:R-:W-:Y:S01]  /*1950*/  ISETP.LT.U32.AND P1, PT, R6, 0x20, P1 ;  /* 0x000000200600780c */ /* 0x000fe20000f21070 */
[----:B------:R-:W-:Y:S01]  /*1960*/  ULEA UR8, UR5, UR20, 0xe ;  /* 0x0000001405087291 */ /* 0x000fe2000f8e703f */
[----:B------:R-:W-:-:S05]  /*1970*/  UMOV UR10, UR14 ;  /* 0x0000000e000a7c82 */ /* 0x000fca0008000000 */
[----:B------:R-:W-:Y:S01]  /*1980*/  VOTEU.ANY UP0, P0 ;  /* 0x00000000003f7886 */ /* 0x000fe20000000100 */
[----:B------:R-:W-:Y:S01]  /*1990*/  VOTEU.ANY UP2, P0 ;  /* 0x00000000003f7886 */ /* 0x000fe20000040100 */
[----:B------:R1:W-:Y:S03]  /*19a0*/  @!P2 SYNCS.ARRIVE.TRANS64 RZ, [UR18+0x14000], R2 ;  /* 0x01400002ffffa9a7 */ /* 0x0003e60008000012 */
[----:B------:R-:W-:Y:S01]  /*19b0*/  @UP0 UIADD3 UR13, UR18, 0x14000, URZ ;  /* 0x00014000120d0890 */ /* 0x000fe2000fffe03f */
[----:B------:R-:W-:Y:S01]  /*19c0*/  @UP0 UMOV UR6, UR22 ;  /* 0x0000001600060c82 */ /* 0x000fe20008000000 */
[----:B------:R-:W-:Y:S01]  /*19d0*/  @UP0 UMOV UR7, UR23 ;  /* 0x0000001700070c82 */ /* 0x000fe20008000000 */
[----:B------:R-:W-:Y:S01]  /*19e0*/  BAR.SYNC.DEFER_BLOCKING 0x0 ;  /* 0x0000000000007b1d */ /* 0x000fe20000010000 */
[----:B-1----:R-:W-:-:S05]  /*19f0*/  IMAD.U32 R2, RZ, RZ, UR4 ;  /* 0x00000004ff027e24 */ /* 0x002fca000f8e00ff */
[----:B------:R-:W-:Y:S01]  /*1a00*/  VOTEU.ANY UP1, P1 ;  /* 0x00000000003f7886 */ /* 0x000fe20000820100 */
[----:B------:R-:W-:Y:S01]  /*1a10*/  VOTEU.ANY UP3, P1 ;  /* 0x00000000003f7886 */ /* 0x000fe20000860100 */
[----:B------:R-:W-:-:S03]  /*1a20*/  SHF.L.U32 R2, R2, 0x1f, RZ ;  /* 0x0000001f02027819 */ /* 0x000fc600000006ff */
[----:B------:R-:W-:Y:S01]  /*1a30*/  @UP1 UIADD3 UR9, UR18, 0x14000, URZ ;  /* 0x0001400012091890 */ /* 0x000fe2000fffe03f */
[----:B------:R-:W-:Y:S01]  /*1a40*/  @UP1 UMOV UR16, UR24 ;  /* 0x0000001800101c82 */ /* 0x000fe20008000000 */
[----:B------:R-:W-:Y:S01]  /*1a50*/  @UP1 UMOV UR17, UR25 ;  /* 0x0000001900111c82 */ /* 0x000fe20008000000 */
[----:B------:R1:W-:Y:S01]  /*1a60*/  @UP2 UTMALDG.2D [UR12], [UR6] ;  /* 0x0000000c060025b4 */ /* 0x0003e20008008000 */
[----:B------:R3:W-:Y:S06]  /*1a70*/  MEMBAR.ALL.CTA ;  /* 0x0000000000007992 */ /* 0x0007ec0000008000 */
[----:B---3--:R-:W3:Y:S02]  /*1a80*/  FENCE.VIEW.ASYNC.S ;  /* 0x00000000000073c6 */ /* 0x008ee40000000000 */
[----:B---3--:R-:W-:Y:S06]  /*1a90*/  BAR.SYNC.DEFER_BLOCKING 0x0 ;  /* 0x0000000000007b1d */ /* 0x008fec0000010000 */
[----:B------:R1:W-:Y:S02]  /*1aa0*/  @UP3 UTMALDG.2D [UR8], [UR16] ;  /* 0x00000008100035b4 */ /* 0x0003e40008008000 */
[----:B------:R-:W-:Y:S06]  /*1ab0*/  BAR.SYNC.DEFER_BLOCKING 0x0 ;  /* 0x0000000000007b1d */ /* 0x000fec0000010000 */
[----:B------:R-:W3:Y:S02]  /*1ac0*/  SYNCS.PHASECHK.TRANS64.TRYWAIT P0, [UR18+0x14000], R2 ;  /* 0x01400002ff0075a7 */ /* 0x000ee40008000152 */
[----:B-1-3--:R-:W-:Y:S05]  /*1ad0*/  @!P0 BRA `(.L_x_48) ;  /* 0x0000000400bc8947 */ /* 0x00afea0003800000 */
.L_x_50:
[----:B------:R-:W-:Y:S01]  /*1ae0*/  USHF.L.U32 UR6, UR21, 0x7, URZ ;  /* 0x0000000715067899 */ /* 0x000fe2000800063f */
[----:B------:R-:W-:Y:S02]  /*1af0*/  WARPGROUP.DEPBAR.LE gsb0, 0x0 ;  /* 0x00008000000079c5 */ /* 0x000fe40000010000 */
[----:B------:R-:W-:Y:S01]  /*1b00*/  USHF.R.U32.HI UR7, URZ, 0x4, UR12 ;  /* 0x000000043f077899 */ /* 0x000fe2000801160c */
[----:B------:R-:W-:Y:S01]  /*1b10*/  WARPGROUP.ARRIVE ;  /* 0x00000000000079c5 */ /* 0x000fe20000000000 */
[----:B------:R-:W-:Y:S01]  /*1b20*/  ULOP3.LUT UR6, UR6, 0x200, URZ, 0xc0, !UPT ;  /* 0x0000020006067892 */ /* 0x000fe2000f8ec03f */
[----:B------:R-:W1:Y:S01]  /*1b30*/  LDC R2, c[0x0][0x230] ;  /* 0x00008c00ff027b82 */ /* 0x000e620000000800 */
[----:B------:R-:W-:Y:S01]  /*1b40*/  UMOV UR17, 0x80000020 ;  /* 0x8000002000117882 */ /* 0x000fe20000000000 */
[----:B------:R-:W-:Y:S01]  /*1b50*/  UMOV UR19, 0x80000020 ;  /* 0x8000002000137882 */ /* 0x000fe20000000000 */
[----:B------:R-:W-:Y:S02]  /*1b60*/  ULEA.HI UR8, UR8, UR6, URZ, 0x1c ;  /* 0x0000000608087291 */ /* 0x000fe4000f8fe03f */
[----:B------:R-:W-:-:S02]  /*1b70*/  USGXT.U32 UR6, UR7, 0xe ;  /* 0x0000000e0706789a */ /* 0x000fc40008000000 */
[----:B------:R-:W-:Y:S02]  /*1b80*/  ULOP3.LUT UR8, UR8, 0x3fff, URZ, 0xc0, !UPT ;  /* 0x00003fff08087892 */ /* 0x000fe4000f8ec03f */
[----:B------:R-:W-:Y:S01]  /*1b90*/  UIADD3 UR14, UR14, 0x20, URZ ;  /* 0x000000200e0e7890 */ /* 0x000fe2000fffe03f */
[----:B------:R-:W-:Y:S02]  /*1ba0*/  UMOV UR7, URZ ;  /* 0x0000003f00077c82 */ /* 0x000fe40008000000 */
[----:B------:R-:W-:Y:S01]  /*1bb0*/  UMOV UR16, UR6 ;  /* 0x0000000600107c82 */ /* 0x000fe20008000000 */
[----:B------:R-:W-:Y:S01]  /*1bc0*/  UIADD3 UR5, UR5, 0x1, URZ ;  /* 0x0000000105057890 */ /* 0x000fe2000fffe03f */
[----:B------:R-:W-:Y:S01]  /*1bd0*/  UMOV UR18, UR8 ;  /* 0x0000000800127c82 */ /* 0x000fe20008000000 */
[----:B------:R-:W-:Y:S01]  /*1be0*/  UMOV UR9, URZ ;  /* 0x0000003f00097c82 */ /* 0x000fe20008000000 */
[----:B------:R-:W-:Y:S01]  /*1bf0*/  HGMMA.64x128x16.F32 R24, gdesc[UR16], R24 ;  /* 0x01e00000101879f0 */ /* 0x000fe20008700818 */
[----:B------:R-:W-:Y:S01]  /*1c00*/  UMOV UR18, 0xfffffffe ;  /* 0xfffffffe00127882 */ /* 0x000fe20000000000 */
[----:B------:R-:W-:Y:S01]  /*1c10*/  UMOV UR19, 0x7fffffdf ;  /* 0x7fffffdf00137882 */ /* 0x000fe20000000000 */
[----:B------:R-:W-:-:S02]  /*1c20*/  UISETP.NE.U32.AND UP0, UPT, UR5, 0x4, UPT ;  /* 0x000000040500788c */ /* 0x000fc4000bf05070 */
[----:B------:R-:W-:Y:S01]  /*1c30*/  UIADD3.64 UR16, UR6, -UR18, URZ ;  /* 0x8000001206107297 */ /* 0x000fe2000fffe03f */
[----:B-1----:R-:W-:Y:S01]  /*1c40*/  ISETP.LE.AND P0, PT, R2, UR14, PT ;  /* 0x0000000e02007c0c */ /* 0x002fe2000bf03270 */
[----:B------:R-:W-:Y:S02]  /*1c50*/  UIADD3.64 UR18, UR8, -UR18, URZ ;  /* 0x8000001208127297 */ /* 0x000fe4000fffe03f */
[----:B------:R-:W-:Y:S02]  /*1c60*/  USEL UR6, URZ, 0x1, UP0 ;  /* 0x000000013f067887 */ /* 0x000fe40008000000 */
[----:B------:R-:W-:Y:S02]  /*1c70*/  USEL UR5, UR5, URZ, UP0 ;  /* 0x0000003f05057287 */ /* 0x000fe40008000000 */
[----:B------:R-:W-:-:S03]  /*1c80*/  ULOP3.LUT UR4, UR4, UR6, URZ, 0x3c, !UPT ;  /* 0x0000000604047292 */ /* 0x000fc6000f8e3c3f */
[----:B------:R-:W-:Y:S03]  /*1c90*/  HGMMA.64x128x16.F32 R24, gdesc[UR16], R24, gsb0 ;  /* 0x01e00000101879f0 */ /* 0x000fe60008000818 */
[----:B------:R-:W-:Y:S06]  /*1ca0*/  @!P0 BRA `(.L_x_49) ;  /* 0xfffffffc00088947 */ /* 0x000fec000383ffff */
.L_x_47:
[----:B------:R-:W-:Y:S02]  /*1cb0*/  WARPGROUP.DEPBAR.LE gsb0, 0x0 ;  /* 0x00008000000079c5 */ /* 0x000fe40000010000 */
[----:B----4-:R-:W-:Y:S01]  /*1cc0*/  BAR.SYNC.DEFER_BLOCKING 0x0 ;  /* 0x0000000000007b1d */ /* 0x010fe20000010000 */
[C---:B-1----:R-:W-:Y:S01]  /*1cd0*/  IMAD.SHL.U32 R2, R0.reuse, 0x80, RZ ;  /* 0x0000008000027824 */ /* 0x042fe200078e00ff */
[----:B------:R-:W-:Y:S01]  /*1ce0*/  F2FP.F16.F32.PACK_AB R24, R25, R24 ;  /* 0x000000181918723e */ /* 0x000fe200000000ff */
[----:B------:R-:W-:Y:S01]  /*1cf0*/  IMAD.SHL.U32 R3, R0, 0x40, RZ ;  /* 0x0000004000037824 */ /* 0x000fe200078e00ff */
[----:B------:R-:W-:Y:S02]  /*1d00*/  F2FP.F16.F32.PACK_AB R25, R27, R26 ;  /* 0x0000001a1b19723e */ /* 0x000fe400000000ff */
[----:B------:R-:W-:Y:S02]  /*1d10*/  ELECT P0, URZ, PT ;  /* 0x00000000003f782f */ /* 0x000fe40003800000 */
[----:B------:R-:W-:Y:S01]  /*1d20*/  LOP3.LUT R2, R2, 0x4780, RZ, 0xc0, !PT ;  /* 0x0000478002027812 */ /* 0x000fe200078ec0ff */
[----:B------:R-:W-:Y:S01]  /*1d30*/  ULOP3.LUT UR21, UR21, 0x3, URZ, 0xc0, !UPT ;  /* 0x0000000315157892 */ /* 0x000fe2000f8ec03f */
[----:B------:R-:W-:Y:S01]  /*1d40*/  F2FP.F16.F32.PACK_AB R56, R57, R56 ;  /* 0x000000383938723e */ /* 0x000fe200000000ff */
[----:B------:R-:W-:Y:S01]  /*1d50*/  UMOV UR10, UR15 ;  /* 0x0000000f000a7c82 */ /* 0x000fe20008000000 */
[----:B------:R-:W-:Y:S01]  /*1d60*/  LOP3.LUT R4, R2, 0x1800, R3, 0xf8, !PT ;  /* 0x0000180002047812 */ /* 0x000fe200078ef803 */
[----:B------:R-:W-:Y:S01]  /*1d70*/  IMAD.SHL.U32 R2, R0, 0x10, RZ ;  /* 0x0000001000027824 */ /* 0x000fe200078e00ff */
[----:B------:R-:W-:Y:S01]  /*1d80*/  F2FP.F16.F32.PACK_AB R26, R29, R28 ;  /* 0x0000001c1d1a723e */ /* 0x000fe200000000ff */
[----:B------:R-:W-:Y:S01]  /*1d90*/  ULEA UR9, UR21, UR11, 0x6 ;  /* 0x0000000b15097291 */ /* 0x000fe2000f8e303f */
[----:B------:R-:W-:Y:S01]  /*1da0*/  F2FP.F16.F32.PACK_AB R27, R31, R30 ;  /* 0x0000001e1f1b723e */ /* 0x000fe200000000ff */
[----:B------:R-:W-:Y:S01]  /*1db0*/  ULEA UR8, UR21, UR20, 0xd ;  /* 0x0000001415087291 */ /* 0x000fe2000f8e683f */
[----:B------:R-:W-:-:S02]  /*1dc0*/  LOP3.LUT R3, R2, 0x70, RZ, 0xc0, !PT ;  /* 0x0000007002037812 */ /* 0x000fc400078ec0ff */
[----:B------:R-:W-:Y:S02]  /*1dd0*/  F2FP.F16.F32.PACK_AB R32, R33, R32 ;  /* 0x000000202120723e */ /* 0x000fe400000000ff */
[----:B------:R-:W-:Y:S02]  /*1de0*/  LOP3.LUT R3, R3, 0x10, R0, 0x78, !PT ;  /* 0x0000001003037812 */ /* 0x000fe400078e7800 */
[----:B------:R-:W-:Y:S01]  /*1df0*/  F2FP.F16.F32.PACK_AB R57, R59, R58 ;  /* 0x0000003a3b39723e */ /* 0x000fe200000000ff */
[----:B------:R-:W1:Y:S02]  /*1e00*/  @!P2 SYNCS.CCTL.IV [UR20+0x14000] ;  /* 0x01400000ff00a9b1 */ /* 0x000e640008000014 */
[----:B-1----:R-:W-:Y:S01]  /*1e10*/  BAR.SYNC.DEFER_BLOCKING 0x0 ;  /* 0x0000000000007b1d */ /* 0x002fe20000010000 */
[----:B------:R-:W-:Y:S02]  /*1e20*/  LOP3.LUT R3, R4, R3, RZ, 0xfc, !PT ;  /* 0x0000000304037212 */ /* 0x000fe400078efcff */
[----:B------:R-:W-:-:S02]  /*1e30*/  F2FP.F16.F32.PACK_AB R33, R35, R34 ;  /* 0x000000222321723e */ /* 0x000fc400000000ff */
[C---:B------:R-:W-:Y:S01]  /*1e40*/  LOP3.LUT R2, R3.reuse, 0x20, RZ, 0x3c, !PT ;  /* 0x0000002003027812 */ /* 0x040fe200078e3cff */
[C---:B------:R-:W-:Y:S01]  /*1e50*/  VIADD R0, R3.reuse, UR20 ;  /* 0x0000001403007c36 */ /* 0x040fe20008000000 */
[----:B------:R-:W-:Y:S02]  /*1e60*/  LOP3.LUT R4, R3, 0x40, RZ, 0x3c, !PT ;  /* 0x0000004003047812 */ /* 0x000fe400078e3cff */
[----:B------:R-:W-:Y:S01]  /*1e70*/  F2FP.F16.F32.PACK_AB R58, R61, R60 ;  /* 0x0000003c3d3a723e */ /* 0x000fe200000000ff */
[----:B------:R-:W-:Y:S01]  /*1e80*/  VIADD R2, R2, UR20 ;  /* 0x0000001402027c36 */ /* 0x000fe20008000000 */
[----:B------:R-:W-:Y:S01]  /*1e90*/  F2FP.F16.F32.PACK_AB R59, R63, R62 ;  /* 0x0000003e3f3b723e */ /* 0x000fe200000000ff */
[----:B------:R-:W-:Y:S01]  /*1ea0*/  VIADD R4, R4, UR20 ;  /* 0x0000001404047c36 */ /* 0x000fe20008000000 */
[----:B------:R-:W-:Y:S02]  /*1eb0*/  F2FP.F16.F32.PACK_AB R64, R65, R64 ;  /* 0x000000404140723e */ /* 0x000fe400000000ff */
[----:B------:R-:W-:-:S02]  /*1ec0*/  LOP3.LUT R3, R3, 0x60, RZ, 0x3c, !PT ;  /* 0x0000006003037812 */ /* 0x000fc400078e3cff */
[----:B------:R-:W-:Y:S02]  /*1ed0*/  F2FP.F16.F32.PACK_AB R34, R37, R36 ;  /* 0x000000242522723e */ /* 0x000fe400000000ff */
[----:B------:R-:W-:Y:S01]  /*1ee0*/  F2FP.F16.F32.PACK_AB R35, R39, R38 ;  /* 0x000000262723723e */ /* 0x000fe200000000ff */
[----:B------:R-:W-:Y:S01]  /*1ef0*/  VIADD R3, R3, UR20 ;  /* 0x0000001403037c36 */ /* 0x000fe20008000000 */
[----:B------:R-:W-:Y:S02]  /*1f00*/  F2FP.F16.F32.PACK_AB R40, R41, R40 ;  /* 0x000000282928723e */ /* 0x000fe400000000ff */
[----:B------:R-:W-:Y:S01]  /*1f10*/  F2FP.F16.F32.PACK_AB R65, R67, R66 ;  /* 0x000000424341723e */ /* 0x000fe200000000ff */
[----:B------:R-:W1:Y:S02]  /*1f20*/  @!P2 SYNCS.CCTL.IV [UR20+0x14008] ;  /* 0x01400800ff00a9b1 */ /* 0x000e640008000014 */
[----:B-1----:R-:W-:Y:S01]  /*1f30*/  BAR.SYNC.DEFER_BLOCKING 0x0 ;  /* 0x0000000000007b1d */ /* 0x002fe20000010000 */
[----:B------:R-:W-:-:S02]  /*1f40*/  F2FP.F16.F32.PACK_AB R41, R43, R42 ;  /* 0x0000002a2b29723e */ /* 0x000fc400000000ff */
[----:B------:R-:W-:Y:S02]  /*1f50*/  F2FP.F16.F32.PACK_AB R66, R69, R68 ;  /* 0x000000444542723e */ /* 0x000fe400000000ff */
[----:B------:R-:W-:Y:S02]  /*1f60*/  F2FP.F16.F32.PACK_AB R67, R71, R70 ;  /* 0x000000464743723e */ /* 0x000fe400000000ff */
[----:B------:R-:W-:Y:S02]  /*1f70*/  F2FP.F16.F32.PACK_AB R72, R73, R72 ;  /* 0x000000484948723e */ /* 0x000fe400000000ff */
[----:B------:R-:W-:Y:S02]  /*1f80*/  F2FP.F16.F32.PACK_AB R42, R45, R44 ;  /* 0x0000002c2d2a723e */ /* 0x000fe400000000ff */
[----:B------:R-:W-:Y:S02]  /*1f90*/  F2FP.F16.F32.PACK_AB R43, R47, R46 ;  /* 0x0000002e2f2b723e */ /* 0x000fe400000000ff */
[----:B------:R-:W-:-:S02]  /*1fa0*/  F2FP.F16.F32.PACK_AB R48, R49, R48 ;  /* 0x000000303130723e */ /* 0x000fc400000000ff */
[----:B------:R-:W-:Y:S02]  /*1fb0*/  F2FP.F16.F32.PACK_AB R73, R75, R74 ;  /* 0x0000004a4b49723e */ /* 0x000fe400000000ff */
[----:B------:R-:W-:Y:S02]  /*1fc0*/  F2FP.F16.F32.PACK_AB R49, R51, R50 ;  /* 0x000000323331723e */ /* 0x000fe400000000ff */
[----:B------:R-:W-:Y:S02]  /*1fd0*/  F2FP.F16.F32.PACK_AB R74, R77, R76 ;  /* 0x0000004c4d4a723e */ /* 0x000fe400000000ff */
        /* <DEDUP_REMOVED lines=9> */
[----:B------:R-:W-:Y:S01]  /*2070*/  ISETP.LT.U32.AND P0, PT, R6, 0x80, P0 ;  /* 0x000000800600780c */ /* 0x000fe20000701070 */
[----:B------:R-:W1:Y:S02]  /*2080*/  @!P2 SYNCS.CCTL.IV [UR20+0x14018] ;  /* 0x01401800ff00a9b1 */ /* 0x000e640008000014 */
[----:B-1----:R-:W-:Y:S10]  /*2090*/  STSM.16.M88.4 [R0], R24 ;  /* 0x0000001800007844 */ /* 0x002ff40000000200 */
[----:B------:R-:W-:Y:S01]  /*20a0*/  VOTEU.ANY UP0, P0 ;  /* 0x00000000003f7886 */ /* 0x000fe20000000100 */
[----:B------:R-:W-:Y:S01]  /*20b0*/  VOTEU.ANY UP1, P0 ;  /* 0x00000000003f7886 */ /* 0x000fe20000020100 */
[----:B------:R-:W-:Y:S03]  /*20c0*/  STSM.16.M88.4 [R0+0x2000], R56 ;  /* 0x0020003800007844 */ /* 0x000fe60000000200 */
[----:B---3--:R-:W-:Y:S01]  /*20d0*/  @UP0 UMOV UR6, UR26 ;  /* 0x0000001a00060c82 */ /* 0x008fe20008000000 */
[----:B------:R-:W-:Y:S01]  /*20e0*/  @UP0 UMOV UR7, UR27 ;  /* 0x0000001b00070c82 */ /* 0x000fe20008000000 */
[----:B------:R-:W-:Y:S04]  /*20f0*/  STSM.16.M88.4 [R2], R32 ;  /* 0x0000002002007844 */ /* 0x000fe80000000200 */
[----:B------:R-:W-:Y:S04]  /*2100*/  STSM.16.M88.4 [R2+0x2000], R64 ;  /* 0x0020004002007844 */ /* 0x000fe80000000200 */
[----:B------:R-:W-:Y:S04]  /*2110*/  STSM.16.M88.4 [R4], R40 ;  /* 0x0000002804007844 */ /* 0x000fe80000000200 */
[----:B------:R-:W-:Y:S04]  /*2120*/  STSM.16.M88.4 [R4+0x2000], R72 ;  /* 0x0020004804007844 */ /* 0x000fe80000000200 */
[----:B------:R-:W-:Y:S04]  /*2130*/  STSM.16.M88.4 [R3], R48 ;  /* 0x0000003003007844 */ /* 0x000fe80000000200 */
[----:B------:R-:W-:Y:S01]  /*2140*/  STSM.16.M88.4 [R3+0x2000], R80 ;  /* 0x0020005003007844 */ /* 0x000fe20000000200 */
[----:B------:R1:W-:Y:S06]  /*2150*/  MEMBAR.ALL.CTA ;  /* 0x0000000000007992 */ /* 0x0003ec0000008000 */
[----:B-1----:R-:W1:Y:S02]  /*2160*/  FENCE.VIEW.ASYNC.S ;  /* 0x00000000000073c6 */ /* 0x002e640000000000 */
[----:B-1----:R-:W-:Y:S06]  /*2170*/  BAR.SYNC.DEFER_BLOCKING 0x0 ;  /* 0x0000000000007b1d */ /* 0x002fec0000010000 */
[----:B------:R1:W-:Y:S01]  /*2180*/  @UP1 UTMASTG.2D [UR8], [UR6] ;  /* 0x00000008060013b5 */ /* 0x0003e20008008000 */
[----:B------:R0:W-:Y:S01]  /*2190*/  UTMACMDFLUSH ;  /* 0x00000000000079b7 */ /* 0x0001e20000000000 */
[----:B------:R-:W-:-:S04]  /*21a0*/  DEPBAR.LE SB0, 0x0 ;  /* 0x000080000000791a */ /* 0x000fc80000000000 */
[----:B------:R-:W-:Y:S06]  /*21b0*/  BAR.SYNC.DEFER_BLOCKING 0x0 ;  /* 0x0000000000007b1d */ /* 0x000fec0000010000 */
[----:B-1----:R-:W-:Y:S05]  /*21c0*/  EXIT ;  /* 0x000000000000794d */ /* 0x002fea0003800000 */
.L_x_48:
[----:B------:R-:W1:Y:S02]  /*21d0*/  SYNCS.PHASECHK.TRANS64.TRYWAIT P0, [UR18+0x14000], R2 ;  /* 0x01400002ff0075a7 */ /* 0x000e640008000152 */
[----:B-1----:R-:W-:Y:S05]  /*21e0*/  @!P0 BRA `(.L_x_48) ;  /* 0xfffffffc00f88947 */ /* 0x002fea000383ffff */
[----:B------:R-:W-:Y:S05]  /*21f0*/  BRA `(.L_x_50) ;  /* 0xfffffff800387947 */ /* 0x000fea000383ffff */
.L_x_51:
[----:B------:R-:W-:-:S00]  /*2200*/  BRA `(.L_x_51) ;  /* 0xfffffffc00fc7947 */ /* 0x000fc0000383ffff */
[----:B------:R-:W-:-:S00]  /*2210*/  NOP ;  /* 0x0000000000007918 */ /* 0x000fc00000000000 */
        /* <DEDUP_REMOVED lines=14> */
.L_x_52:


//--------------------- .nv.shared.gluon_wgmma    --------------------------
	.section	.nv.shared.gluon_wgmma,"aw",@nobits
	.sectionflags	@""
	.align	16
	.zero		1024


//--------------------- .nv.shared.reserved.0     --------------------------
	.section	.nv.shared.reserved.0,"aw",@nobits
	.weak		__nv_reservedSMEM_offset_0_alias
	.size		__nv_reservedSMEM_offset_0_alias, 0, 0
	.other		__nv_reservedSMEM_offset_0_alias,@"STO_CUDA_RESERVED_SHARED STV_DEFAULT"
__nv_reservedSMEM_offset_0_alias:
	.zero		0


//--------------------- .nv.constant0.gluon_wgmma --------------------------
	.section	.nv.constant0.gluon_wgmma,"a",@progbits
	.sectionflags	@""
	.align	4
.nv.constant0.gluon_wgmma:
	.zero		608


//--------------------- SYMBOLS --------------------------

	.type		.nv.reservedSmem.offset0,@object
	.size		.nv.reservedSmem.offset0,0x4
